//
// Generated by NVIDIA NVVM Compiler
//
// Compiler Build ID: CL-36424714
// Cuda compilation tools, release 13.0, V13.0.88
// Based on NVVM 20.0.0
//

.version 9.0
.target sm_100
.address_size 64

	// .globl	safezonestop_batch_f32

.visible .entry safezonestop_batch_f32(
	.param .u64 .ptr .align 1 safezonestop_batch_f32_param_0,
	.param .u64 .ptr .align 1 safezonestop_batch_f32_param_1,
	.param .u64 .ptr .align 1 safezonestop_batch_f32_param_2,
	.param .u32 safezonestop_batch_f32_param_3,
	.param .u32 safezonestop_batch_f32_param_4,
	.param .u64 .ptr .align 1 safezonestop_batch_f32_param_5,
	.param .u64 .ptr .align 1 safezonestop_batch_f32_param_6,
	.param .u64 .ptr .align 1 safezonestop_batch_f32_param_7,
	.param .u32 safezonestop_batch_f32_param_8,
	.param .u32 safezonestop_batch_f32_param_9,
	.param .u64 .ptr .align 1 safezonestop_batch_f32_param_10,
	.param .u64 .ptr .align 1 safezonestop_batch_f32_param_11,
	.param .u32 safezonestop_batch_f32_param_12,
	.param .u64 .ptr .align 1 safezonestop_batch_f32_param_13
)
{
	.local .align 16 .b8 	__local_depot0[16];
	.reg .b64 	%SP;
	.reg .b64 	%SPL;
	.reg .pred 	%p<137>;
	.reg .b32 	%r<297>;
	.reg .b32 	%f<304>;
	.reg .b64 	%rd<145>;

	mov.u64 	%SPL, __local_depot0;
	ld.param.u64 	%rd17, [safezonestop_batch_f32_param_2];
	ld.param.u32 	%r129, [safezonestop_batch_f32_param_3];
	ld.param.u32 	%r133, [safezonestop_batch_f32_param_8];
	ld.param.u32 	%r132, [safezonestop_batch_f32_param_12];
	ld.param.u64 	%rd23, [safezonestop_batch_f32_param_13];
	cvta.to.global.u64 	%rd1, %rd17;
	cvta.to.global.u64 	%rd2, %rd23;
	add.u64 	%rd3, %SPL, 0;
	mov.u32 	%r134, %ctaid.x;
	mov.u32 	%r135, %ntid.x;
	mov.u32 	%r136, %tid.x;
	mad.lo.s32 	%r137, %r134, %r135, %r136;
	mov.u32 	%r138, %nctaid.x;
	setp.eq.s32 	%p6, %r138, 1;
	setp.eq.s32 	%p7, %r135, 1;
	mov.u32 	%r139, %ctaid.y;
	selp.b32 	%r140, %r139, %r137, %p7;
	selp.b32 	%r1, %r140, %r137, %p6;
	setp.ge.s32 	%p8, %r1, %r133;
	@%p8 bra 	$L__BB0_112;
	ld.param.u64 	%rd141, [safezonestop_batch_f32_param_7];
	ld.param.u64 	%rd140, [safezonestop_batch_f32_param_6];
	ld.param.u64 	%rd139, [safezonestop_batch_f32_param_5];
	ld.param.u32 	%r230, [safezonestop_batch_f32_param_4];
	cvta.to.global.u64 	%rd25, %rd139;
	cvta.to.global.u64 	%rd26, %rd140;
	cvta.to.global.u64 	%rd27, %rd141;
	mul.wide.s32 	%rd28, %r1, 4;
	add.s64 	%rd29, %rd25, %rd28;
	ld.global.nc.u32 	%r141, [%rd29];
	add.s64 	%rd30, %rd26, %rd28;
	ld.global.nc.f32 	%f1, [%rd30];
	add.s64 	%rd31, %rd27, %rd28;
	ld.global.nc.u32 	%r142, [%rd31];
	mul.lo.s32 	%r4, %r129, %r1;
	min.s32 	%r143, %r129, %r141;
	min.s32 	%r144, %r143, %r142;
	setp.gt.s32 	%p9, %r144, 0;
	setp.gt.s32 	%p10, %r230, -1;
	and.pred  	%p11, %p10, %p9;
	setp.lt.s32 	%p12, %r230, %r129;
	and.pred  	%p13, %p12, %p11;
	@%p13 bra 	$L__BB0_14;
	setp.lt.s32 	%p126, %r129, 1;
	@%p126 bra 	$L__BB0_112;
	and.b32  	%r5, %r129, 7;
	setp.lt.u32 	%p127, %r129, 8;
	mov.b32 	%r292, 0;
	@%p127 bra 	$L__BB0_6;
	and.b32  	%r292, %r129, 2147483640;
	neg.s32 	%r236, %r292;
	add.s64 	%rd4, %rd2, 16;
	mov.u32 	%r235, %r4;
$L__BB0_5:
	.pragma "nounroll";
	mul.wide.s32 	%rd125, %r235, 4;
	add.s64 	%rd126, %rd4, %rd125;
	mov.b32 	%r222, 2147483647;
	st.global.u32 	[%rd126+-16], %r222;
	st.global.u32 	[%rd126+-12], %r222;
	st.global.u32 	[%rd126+-8], %r222;
	st.global.u32 	[%rd126+-4], %r222;
	st.global.u32 	[%rd126], %r222;
	st.global.u32 	[%rd126+4], %r222;
	st.global.u32 	[%rd126+8], %r222;
	st.global.u32 	[%rd126+12], %r222;
	add.s32 	%r236, %r236, 8;
	add.s32 	%r235, %r235, 8;
	setp.eq.s32 	%p128, %r236, 0;
	@%p128 bra 	$L__BB0_6;
	bra.uni 	$L__BB0_5;
$L__BB0_6:
	setp.eq.s32 	%p129, %r5, 0;
	@%p129 bra 	$L__BB0_112;
	and.b32  	%r118, %r129, 3;
	setp.lt.u32 	%p130, %r5, 4;
	@%p130 bra 	$L__BB0_9;
	add.s32 	%r223, %r292, %r4;
	mul.wide.s32 	%rd127, %r223, 4;
	add.s64 	%rd128, %rd2, %rd127;
	mov.b32 	%r224, 2147483647;
	st.global.u32 	[%rd128], %r224;
	st.global.u32 	[%rd128+4], %r224;
	st.global.u32 	[%rd128+8], %r224;
	st.global.u32 	[%rd128+12], %r224;
	add.s32 	%r292, %r292, 4;
$L__BB0_9:
	setp.eq.s32 	%p131, %r118, 0;
	@%p131 bra 	$L__BB0_112;
	setp.eq.s32 	%p132, %r118, 1;
	@%p132 bra 	$L__BB0_12;
	add.s32 	%r225, %r292, %r4;
	mul.wide.s32 	%rd129, %r225, 4;
	add.s64 	%rd130, %rd2, %rd129;
	mov.b32 	%r226, 2147483647;
	st.global.u32 	[%rd130], %r226;
	st.global.u32 	[%rd130+4], %r226;
	add.s32 	%r292, %r292, 2;
$L__BB0_12:
	and.b32  	%r227, %r129, 1;
	setp.eq.b32 	%p133, %r227, 1;
	not.pred 	%p134, %p133;
	@%p134 bra 	$L__BB0_112;
	add.s32 	%r228, %r292, %r4;
	mul.wide.s32 	%rd131, %r228, 4;
	add.s64 	%rd132, %rd2, %rd131;
	mov.b32 	%r229, 2147483647;
	st.global.u32 	[%rd132], %r229;
	bra.uni 	$L__BB0_112;
$L__BB0_14:
	ld.param.u32 	%r231, [safezonestop_batch_f32_param_4];
	add.s32 	%r12, %r141, %r231;
	max.u32 	%r145, %r141, %r142;
	add.s32 	%r13, %r145, %r231;
	add.s32 	%r14, %r13, -1;
	setp.lt.u32 	%p14, %r12, %r129;
	@%p14 bra 	$L__BB0_26;
	and.b32  	%r15, %r129, 7;
	setp.lt.u32 	%p15, %r129, 8;
	mov.b32 	%r294, 0;
	@%p15 bra 	$L__BB0_18;
	and.b32  	%r294, %r129, 2147483640;
	neg.s32 	%r238, %r294;
	add.s64 	%rd5, %rd2, 16;
	mov.u32 	%r237, %r4;
$L__BB0_17:
	.pragma "nounroll";
	mul.wide.s32 	%rd32, %r237, 4;
	add.s64 	%rd33, %rd5, %rd32;
	mov.b32 	%r147, 2147483647;
	st.global.u32 	[%rd33+-16], %r147;
	st.global.u32 	[%rd33+-12], %r147;
	st.global.u32 	[%rd33+-8], %r147;
	st.global.u32 	[%rd33+-4], %r147;
	st.global.u32 	[%rd33], %r147;
	st.global.u32 	[%rd33+4], %r147;
	st.global.u32 	[%rd33+8], %r147;
	st.global.u32 	[%rd33+12], %r147;
	add.s32 	%r238, %r238, 8;
	add.s32 	%r237, %r237, 8;
	setp.eq.s32 	%p16, %r238, 0;
	@%p16 bra 	$L__BB0_18;
	bra.uni 	$L__BB0_17;
$L__BB0_18:
	setp.eq.s32 	%p17, %r15, 0;
	@%p17 bra 	$L__BB0_112;
	and.b32  	%r124, %r129, 3;
	setp.lt.u32 	%p18, %r15, 4;
	@%p18 bra 	$L__BB0_21;
	add.s32 	%r148, %r294, %r4;
	mul.wide.s32 	%rd34, %r148, 4;
	add.s64 	%rd35, %rd2, %rd34;
	mov.b32 	%r149, 2147483647;
	st.global.u32 	[%rd35], %r149;
	st.global.u32 	[%rd35+4], %r149;
	st.global.u32 	[%rd35+8], %r149;
	st.global.u32 	[%rd35+12], %r149;
	add.s32 	%r294, %r294, 4;
$L__BB0_21:
	setp.eq.s32 	%p19, %r124, 0;
	@%p19 bra 	$L__BB0_112;
	setp.eq.s32 	%p20, %r124, 1;
	@%p20 bra 	$L__BB0_24;
	add.s32 	%r150, %r294, %r4;
	mul.wide.s32 	%rd36, %r150, 4;
	add.s64 	%rd37, %rd2, %rd36;
	mov.b32 	%r151, 2147483647;
	st.global.u32 	[%rd37], %r151;
	st.global.u32 	[%rd37+4], %r151;
	add.s32 	%r294, %r294, 2;
$L__BB0_24:
	and.b32  	%r152, %r129, 1;
	setp.eq.b32 	%p21, %r152, 1;
	not.pred 	%p22, %p21;
	@%p22 bra 	$L__BB0_112;
	add.s32 	%r153, %r294, %r4;
	mul.wide.s32 	%rd38, %r153, 4;
	add.s64 	%rd39, %rd2, %rd38;
	mov.b32 	%r154, 2147483647;
	st.global.u32 	[%rd39], %r154;
	bra.uni 	$L__BB0_112;
$L__BB0_26:
	min.u32 	%r18, %r13, %r129;
	setp.lt.u32 	%p23, %r18, 8;
	mov.b32 	%r241, 0;
	@%p23 bra 	$L__BB0_29;
	and.b32  	%r241, %r18, 2147483640;
	neg.s32 	%r240, %r241;
	mov.u32 	%r239, %r4;
$L__BB0_28:
	.pragma "nounroll";
	mul.wide.s32 	%rd40, %r239, 4;
	add.s64 	%rd41, %rd2, %rd40;
	mov.b32 	%r157, 2147483647;
	st.global.u32 	[%rd41], %r157;
	st.global.u32 	[%rd41+4], %r157;
	st.global.u32 	[%rd41+8], %r157;
	st.global.u32 	[%rd41+12], %r157;
	st.global.u32 	[%rd41+16], %r157;
	st.global.u32 	[%rd41+20], %r157;
	st.global.u32 	[%rd41+24], %r157;
	st.global.u32 	[%rd41+28], %r157;
	add.s32 	%r240, %r240, 8;
	add.s32 	%r239, %r239, 8;
	setp.ne.s32 	%p24, %r240, 0;
	@%p24 bra 	$L__BB0_28;
$L__BB0_29:
	and.b32  	%r158, %r18, 7;
	setp.eq.s32 	%p25, %r158, 0;
	@%p25 bra 	$L__BB0_37;
	setp.lt.u32 	%p26, %r158, 4;
	@%p26 bra 	$L__BB0_32;
	add.s32 	%r160, %r241, %r4;
	mul.wide.s32 	%rd42, %r160, 4;
	add.s64 	%rd43, %rd2, %rd42;
	mov.b32 	%r161, 2147483647;
	st.global.u32 	[%rd43], %r161;
	st.global.u32 	[%rd43+4], %r161;
	st.global.u32 	[%rd43+8], %r161;
	st.global.u32 	[%rd43+12], %r161;
	add.s32 	%r241, %r241, 4;
$L__BB0_32:
	and.b32  	%r162, %r18, 3;
	setp.eq.s32 	%p27, %r162, 0;
	@%p27 bra 	$L__BB0_37;
	setp.eq.s32 	%p28, %r162, 1;
	@%p28 bra 	$L__BB0_35;
	add.s32 	%r164, %r241, %r4;
	mul.wide.s32 	%rd44, %r164, 4;
	add.s64 	%rd45, %rd2, %rd44;
	mov.b32 	%r165, 2147483647;
	st.global.u32 	[%rd45], %r165;
	st.global.u32 	[%rd45+4], %r165;
	add.s32 	%r241, %r241, 2;
$L__BB0_35:
	and.b32  	%r166, %r18, 1;
	setp.eq.b32 	%p29, %r166, 1;
	not.pred 	%p30, %p29;
	@%p30 bra 	$L__BB0_37;
	add.s32 	%r167, %r241, %r4;
	mul.wide.s32 	%rd46, %r167, 4;
	add.s64 	%rd47, %rd2, %rd46;
	mov.b32 	%r168, 2147483647;
	st.global.u32 	[%rd47], %r168;
$L__BB0_37:
	setp.ge.u32 	%p31, %r13, %r129;
	@%p31 bra 	$L__BB0_112;
	ld.param.u32 	%r246, [safezonestop_batch_f32_param_4];
	add.s32 	%r169, %r246, 1;
	max.u32 	%r170, %r12, %r169;
	sub.s32 	%r34, %r170, %r246;
	sub.s32 	%r171, %r246, %r170;
	setp.gt.u32 	%p32, %r171, -8;
	mov.f32 	%f295, 0f00000000;
	mov.f32 	%f294, %f295;
	@%p32 bra 	$L__BB0_41;
	ld.param.u32 	%r246, [safezonestop_batch_f32_param_4];
	and.b32  	%r172, %r34, -8;
	neg.s32 	%r244, %r172;
	mul.wide.u32 	%rd48, %r246, 4;
	add.s64 	%rd49, %rd48, %rd1;
	add.s64 	%rd144, %rd49, 16;
	mov.f32 	%f295, 0f00000000;
$L__BB0_40:
	.pragma "nounroll";
	ld.global.nc.f32 	%f61, [%rd144+-12];
	add.f32 	%f62, %f294, %f61;
	abs.f32 	%f63, %f294;
	abs.f32 	%f64, %f61;
	setp.ltu.f32 	%p33, %f63, %f64;
	sub.f32 	%f65, %f294, %f62;
	add.f32 	%f66, %f61, %f65;
	sub.f32 	%f67, %f61, %f62;
	add.f32 	%f68, %f294, %f67;
	selp.f32 	%f69, %f68, %f66, %p33;
	add.f32 	%f70, %f295, %f69;
	ld.global.nc.f32 	%f71, [%rd144+-8];
	add.f32 	%f72, %f62, %f71;
	abs.f32 	%f73, %f62;
	abs.f32 	%f74, %f71;
	setp.ltu.f32 	%p34, %f73, %f74;
	sub.f32 	%f75, %f62, %f72;
	add.f32 	%f76, %f71, %f75;
	sub.f32 	%f77, %f71, %f72;
	add.f32 	%f78, %f62, %f77;
	selp.f32 	%f79, %f78, %f76, %p34;
	add.f32 	%f80, %f70, %f79;
	ld.global.nc.f32 	%f81, [%rd144+-4];
	add.f32 	%f82, %f72, %f81;
	abs.f32 	%f83, %f72;
	abs.f32 	%f84, %f81;
	setp.ltu.f32 	%p35, %f83, %f84;
	sub.f32 	%f85, %f72, %f82;
	add.f32 	%f86, %f81, %f85;
	sub.f32 	%f87, %f81, %f82;
	add.f32 	%f88, %f72, %f87;
	selp.f32 	%f89, %f88, %f86, %p35;
	add.f32 	%f90, %f80, %f89;
	ld.global.nc.f32 	%f91, [%rd144];
	add.f32 	%f92, %f82, %f91;
	abs.f32 	%f93, %f82;
	abs.f32 	%f94, %f91;
	setp.ltu.f32 	%p36, %f93, %f94;
	sub.f32 	%f95, %f82, %f92;
	add.f32 	%f96, %f91, %f95;
	sub.f32 	%f97, %f91, %f92;
	add.f32 	%f98, %f82, %f97;
	selp.f32 	%f99, %f98, %f96, %p36;
	add.f32 	%f100, %f90, %f99;
	ld.global.nc.f32 	%f101, [%rd144+4];
	add.f32 	%f102, %f92, %f101;
	abs.f32 	%f103, %f92;
	abs.f32 	%f104, %f101;
	setp.ltu.f32 	%p37, %f103, %f104;
	sub.f32 	%f105, %f92, %f102;
	add.f32 	%f106, %f101, %f105;
	sub.f32 	%f107, %f101, %f102;
	add.f32 	%f108, %f92, %f107;
	selp.f32 	%f109, %f108, %f106, %p37;
	add.f32 	%f110, %f100, %f109;
	ld.global.nc.f32 	%f111, [%rd144+8];
	add.f32 	%f112, %f102, %f111;
	abs.f32 	%f113, %f102;
	abs.f32 	%f114, %f111;
	setp.ltu.f32 	%p38, %f113, %f114;
	sub.f32 	%f115, %f102, %f112;
	add.f32 	%f116, %f111, %f115;
	sub.f32 	%f117, %f111, %f112;
	add.f32 	%f118, %f102, %f117;
	selp.f32 	%f119, %f118, %f116, %p38;
	add.f32 	%f120, %f110, %f119;
	ld.global.nc.f32 	%f121, [%rd144+12];
	add.f32 	%f122, %f112, %f121;
	abs.f32 	%f123, %f112;
	abs.f32 	%f124, %f121;
	setp.ltu.f32 	%p39, %f123, %f124;
	sub.f32 	%f125, %f112, %f122;
	add.f32 	%f126, %f121, %f125;
	sub.f32 	%f127, %f121, %f122;
	add.f32 	%f128, %f112, %f127;
	selp.f32 	%f129, %f128, %f126, %p39;
	add.f32 	%f130, %f120, %f129;
	add.s32 	%r246, %r246, 8;
	ld.global.nc.f32 	%f131, [%rd144+16];
	add.f32 	%f294, %f122, %f131;
	abs.f32 	%f132, %f122;
	abs.f32 	%f133, %f131;
	setp.ltu.f32 	%p40, %f132, %f133;
	sub.f32 	%f134, %f122, %f294;
	add.f32 	%f135, %f131, %f134;
	sub.f32 	%f136, %f131, %f294;
	add.f32 	%f137, %f122, %f136;
	selp.f32 	%f138, %f137, %f135, %p40;
	add.f32 	%f295, %f130, %f138;
	add.s32 	%r244, %r244, 8;
	add.s64 	%rd144, %rd144, 32;
	setp.ne.s32 	%p41, %r244, 0;
	@%p41 bra 	$L__BB0_40;
$L__BB0_41:
	and.b32  	%r173, %r34, 7;
	setp.eq.s32 	%p42, %r173, 0;
	@%p42 bra 	$L__BB0_49;
	setp.lt.u32 	%p43, %r173, 4;
	@%p43 bra 	$L__BB0_44;
	mul.wide.u32 	%rd50, %r246, 4;
	add.s64 	%rd51, %rd1, %rd50;
	ld.global.nc.f32 	%f140, [%rd51+4];
	add.f32 	%f141, %f294, %f140;
	abs.f32 	%f142, %f294;
	abs.f32 	%f143, %f140;
	setp.ltu.f32 	%p44, %f142, %f143;
	sub.f32 	%f144, %f294, %f141;
	add.f32 	%f145, %f140, %f144;
	sub.f32 	%f146, %f140, %f141;
	add.f32 	%f147, %f294, %f146;
	selp.f32 	%f148, %f147, %f145, %p44;
	add.f32 	%f149, %f295, %f148;
	ld.global.nc.f32 	%f150, [%rd51+8];
	add.f32 	%f151, %f141, %f150;
	abs.f32 	%f152, %f141;
	abs.f32 	%f153, %f150;
	setp.ltu.f32 	%p45, %f152, %f153;
	sub.f32 	%f154, %f141, %f151;
	add.f32 	%f155, %f150, %f154;
	sub.f32 	%f156, %f150, %f151;
	add.f32 	%f157, %f141, %f156;
	selp.f32 	%f158, %f157, %f155, %p45;
	add.f32 	%f159, %f149, %f158;
	ld.global.nc.f32 	%f160, [%rd51+12];
	add.f32 	%f161, %f151, %f160;
	abs.f32 	%f162, %f151;
	abs.f32 	%f163, %f160;
	setp.ltu.f32 	%p46, %f162, %f163;
	sub.f32 	%f164, %f151, %f161;
	add.f32 	%f165, %f160, %f164;
	sub.f32 	%f166, %f160, %f161;
	add.f32 	%f167, %f151, %f166;
	selp.f32 	%f168, %f167, %f165, %p46;
	add.f32 	%f169, %f159, %f168;
	add.s32 	%r246, %r246, 4;
	ld.global.nc.f32 	%f170, [%rd51+16];
	add.f32 	%f294, %f161, %f170;
	abs.f32 	%f171, %f161;
	abs.f32 	%f172, %f170;
	setp.ltu.f32 	%p47, %f171, %f172;
	sub.f32 	%f173, %f161, %f294;
	add.f32 	%f174, %f170, %f173;
	sub.f32 	%f175, %f170, %f294;
	add.f32 	%f176, %f161, %f175;
	selp.f32 	%f177, %f176, %f174, %p47;
	add.f32 	%f295, %f169, %f177;
$L__BB0_44:
	and.b32  	%r175, %r34, 3;
	setp.eq.s32 	%p48, %r175, 0;
	@%p48 bra 	$L__BB0_49;
	setp.eq.s32 	%p49, %r175, 1;
	@%p49 bra 	$L__BB0_47;
	mul.wide.u32 	%rd52, %r246, 4;
	add.s64 	%rd53, %rd1, %rd52;
	ld.global.nc.f32 	%f179, [%rd53+4];
	add.f32 	%f180, %f294, %f179;
	abs.f32 	%f181, %f294;
	abs.f32 	%f182, %f179;
	setp.ltu.f32 	%p50, %f181, %f182;
	sub.f32 	%f183, %f294, %f180;
	add.f32 	%f184, %f179, %f183;
	sub.f32 	%f185, %f179, %f180;
	add.f32 	%f186, %f294, %f185;
	selp.f32 	%f187, %f186, %f184, %p50;
	add.f32 	%f188, %f295, %f187;
	add.s32 	%r246, %r246, 2;
	ld.global.nc.f32 	%f189, [%rd53+8];
	add.f32 	%f294, %f180, %f189;
	abs.f32 	%f190, %f180;
	abs.f32 	%f191, %f189;
	setp.ltu.f32 	%p51, %f190, %f191;
	sub.f32 	%f192, %f180, %f294;
	add.f32 	%f193, %f189, %f192;
	sub.f32 	%f194, %f189, %f294;
	add.f32 	%f195, %f180, %f194;
	selp.f32 	%f196, %f195, %f193, %p51;
	add.f32 	%f295, %f188, %f196;
$L__BB0_47:
	and.b32  	%r177, %r34, 1;
	setp.eq.b32 	%p52, %r177, 1;
	not.pred 	%p53, %p52;
	@%p53 bra 	$L__BB0_49;
	mul.wide.u32 	%rd54, %r246, 4;
	add.s64 	%rd55, %rd1, %rd54;
	ld.global.nc.f32 	%f197, [%rd55+4];
	add.f32 	%f22, %f294, %f197;
	abs.f32 	%f198, %f294;
	abs.f32 	%f199, %f197;
	setp.ltu.f32 	%p54, %f198, %f199;
	sub.f32 	%f200, %f294, %f22;
	add.f32 	%f201, %f197, %f200;
	sub.f32 	%f202, %f197, %f22;
	add.f32 	%f203, %f294, %f202;
	selp.f32 	%f204, %f203, %f201, %p54;
	add.f32 	%f295, %f295, %f204;
	mov.f32 	%f294, %f22;
$L__BB0_49:
	ld.param.u64 	%rd143, [safezonestop_batch_f32_param_11];
	ld.param.u64 	%rd142, [safezonestop_batch_f32_param_10];
	ld.param.u32 	%r234, [safezonestop_batch_f32_param_9];
	add.f32 	%f298, %f294, %f295;
	sub.f32 	%f205, %f298, %f294;
	sub.f32 	%f206, %f298, %f205;
	sub.f32 	%f207, %f294, %f206;
	sub.f32 	%f208, %f295, %f205;
	add.f32 	%f297, %f208, %f207;
	cvt.rn.f32.u32 	%f209, %r141;
	rcp.rn.f32 	%f210, %f209;
	mov.f32 	%f211, 0f3F800000;
	sub.f32 	%f28, %f211, %f210;
	setp.ne.s64 	%p55, %rd142, 0;
	setp.ne.s64 	%p56, %rd143, 0;
	and.pred  	%p57, %p55, %p56;
	setp.gt.s32 	%p58, %r132, %r142;
	and.pred  	%p1, %p57, %p58;
	mul.lo.s32 	%r178, %r132, %r1;
	cvta.to.global.u64 	%rd56, %rd142;
	mul.wide.s32 	%rd57, %r178, 4;
	add.s64 	%rd9, %rd56, %rd57;
	cvta.to.global.u64 	%rd58, %rd143;
	add.s64 	%rd10, %rd58, %rd57;
	selp.b64 	%rd11, %rd9, 0, %p1;
	selp.b64 	%rd12, %rd10, 0, %p1;
	setp.eq.s32 	%p59, %r234, 0;
	@%p59 bra 	$L__BB0_81;
	ld.param.u64 	%rd135, [safezonestop_batch_f32_param_1];
	setp.gt.u32 	%p60, %r142, 4;
	add.s32 	%r179, %r12, -1;
	cvta.to.global.u64 	%rd13, %rd135;
	mul.wide.u32 	%rd59, %r179, 4;
	add.s64 	%rd60, %rd13, %rd59;
	ld.global.nc.f32 	%f212, [%rd60];
	neg.f32 	%f29, %f1;
	fma.rn.f32 	%f213, %f29, %f298, %f212;
	fma.rn.f32 	%f30, %f29, %f297, %f213;
	@%p60 bra 	$L__BB0_53;
	st.local.f32 	[%rd3], %f30;
	setp.ne.s32 	%p135, %r142, 1;
	setp.lt.u32 	%p68, %r12, %r14;
	mov.b32 	%r267, 0;
	@%p68 bra 	$L__BB0_58;
	add.s32 	%r188, %r12, %r4;
	mul.wide.s32 	%rd65, %r188, 4;
	add.s64 	%rd66, %rd2, %rd65;
	st.global.f32 	[%rd66], %f30;
	bra.uni 	$L__BB0_58;
$L__BB0_53:
	not.pred 	%p61, %p1;
	@%p61 bra 	$L__BB0_56;
	st.global.u32 	[%rd9], %r12;
	st.global.f32 	[%rd10], %f30;
	setp.lt.u32 	%p66, %r12, %r14;
	mov.pred 	%p135, 0;
	mov.b32 	%r267, 1;
	@%p66 bra 	$L__BB0_58;
	add.s32 	%r185, %r12, %r4;
	mul.wide.s32 	%rd63, %r185, 4;
	add.s64 	%rd64, %rd2, %rd63;
	st.global.f32 	[%rd64], %f30;
	bra.uni 	$L__BB0_58;
$L__BB0_56:
	setp.lt.u32 	%p63, %r12, %r14;
	mov.pred 	%p135, 0;
	mov.b32 	%r267, 0;
	@%p63 bra 	$L__BB0_58;
	add.s32 	%r182, %r12, %r4;
	mul.wide.s32 	%rd61, %r182, 4;
	add.s64 	%rd62, %rd2, %rd61;
	st.global.f32 	[%rd62], %f30;
$L__BB0_58:
	add.s32 	%r250, %r12, 1;
	setp.ge.u32 	%p69, %r250, %r129;
	@%p69 bra 	$L__BB0_112;
	setp.lt.u32 	%p70, %r142, 5;
	mul.wide.u32 	%rd67, %r12, 4;
	add.s64 	%rd68, %rd13, %rd67;
	ld.global.nc.f32 	%f296, [%rd68];
	selp.u32 	%r268, 1, 0, %p135;
	selp.u32 	%r269, 1, 0, %p70;
	mov.b32 	%r265, 0;
	not.pred 	%p72, %p1;
	mov.u32 	%r266, %r267;
$L__BB0_60:
	mov.u32 	%r50, %r12;
	mov.u32 	%r12, %r250;
	ld.param.u64 	%rd137, [safezonestop_batch_f32_param_2];
	setp.gt.u32 	%p71, %r142, 4;
	cvta.to.global.u64 	%rd69, %rd137;
	mul.wide.u32 	%rd70, %r12, 4;
	add.s64 	%rd71, %rd69, %rd70;
	ld.global.nc.f32 	%f214, [%rd71];
	mul.f32 	%f215, %f28, %f298;
	neg.f32 	%f216, %f215;
	fma.rn.f32 	%f217, %f28, %f298, %f216;
	mul.f32 	%f218, %f28, %f297;
	neg.f32 	%f219, %f218;
	fma.rn.f32 	%f220, %f28, %f297, %f219;
	add.f32 	%f221, %f215, %f218;
	sub.f32 	%f222, %f221, %f215;
	sub.f32 	%f223, %f221, %f222;
	sub.f32 	%f224, %f215, %f223;
	sub.f32 	%f225, %f218, %f222;
	add.f32 	%f226, %f225, %f224;
	add.f32 	%f227, %f221, %f214;
	sub.f32 	%f228, %f227, %f221;
	sub.f32 	%f229, %f227, %f228;
	sub.f32 	%f230, %f221, %f229;
	sub.f32 	%f231, %f214, %f228;
	add.f32 	%f232, %f231, %f230;
	add.f32 	%f233, %f217, %f220;
	add.f32 	%f234, %f226, %f232;
	add.f32 	%f235, %f233, %f234;
	add.f32 	%f298, %f227, %f235;
	sub.f32 	%f236, %f298, %f227;
	sub.f32 	%f237, %f298, %f236;
	sub.f32 	%f238, %f227, %f237;
	sub.f32 	%f239, %f235, %f236;
	add.f32 	%f297, %f239, %f238;
	fma.rn.f32 	%f240, %f29, %f298, %f296;
	fma.rn.f32 	%f37, %f29, %f297, %f240;
	@%p71 bra 	$L__BB0_67;
	mul.wide.s32 	%rd85, %r268, 4;
	add.s64 	%rd86, %rd3, %rd85;
	st.local.f32 	[%rd86], %f37;
	add.s32 	%r197, %r268, 1;
	setp.eq.s32 	%p86, %r197, %r142;
	selp.b32 	%r268, 0, %r197, %p86;
	setp.lt.s32 	%p87, %r269, %r142;
	selp.u32 	%r198, 1, 0, %p87;
	add.s32 	%r269, %r269, %r198;
	setp.lt.s32 	%p88, %r12, %r14;
	@%p88 bra 	$L__BB0_80;
	ld.local.f32 	%f299, [%rd3];
	setp.lt.s32 	%p89, %r269, 2;
	@%p89 bra 	$L__BB0_66;
	ld.local.f32 	%f243, [%rd3+4];
	max.f32 	%f299, %f299, %f243;
	setp.eq.s32 	%p90, %r269, 2;
	@%p90 bra 	$L__BB0_66;
	ld.local.f32 	%f244, [%rd3+8];
	max.f32 	%f299, %f299, %f244;
	setp.lt.u32 	%p91, %r269, 4;
	@%p91 bra 	$L__BB0_66;
	ld.local.f32 	%f245, [%rd3+12];
	max.f32 	%f299, %f299, %f245;
$L__BB0_66:
	add.s32 	%r199, %r12, %r4;
	mul.wide.s32 	%rd87, %r199, 4;
	add.s64 	%rd88, %rd2, %rd87;
	st.global.f32 	[%rd88], %f299;
	bra.uni 	$L__BB0_80;
$L__BB0_67:
	@%p72 bra 	$L__BB0_78;
	sub.s32 	%r58, %r50, %r142;
	setp.lt.s32 	%p74, %r267, 1;
	mov.u32 	%r264, %r267;
	@%p74 bra 	$L__BB0_72;
	add.s32 	%r59, %r58, 2;
$L__BB0_70:
	mul.wide.s32 	%rd74, %r265, 4;
	add.s64 	%rd75, %rd11, %rd74;
	ld.global.u32 	%r191, [%rd75];
	setp.ge.s32 	%p75, %r191, %r59;
	mov.u32 	%r264, %r267;
	@%p75 bra 	$L__BB0_72;
	add.s32 	%r193, %r265, 1;
	setp.eq.s32 	%p76, %r193, %r132;
	selp.b32 	%r265, 0, %r193, %p76;
	add.s32 	%r63, %r267, -1;
	setp.gt.s32 	%p77, %r267, 1;
	mov.b32 	%r264, 0;
	mov.u32 	%r267, %r63;
	@%p77 bra 	$L__BB0_70;
$L__BB0_72:
	setp.lt.s32 	%p78, %r264, 1;
	@%p78 bra 	$L__BB0_76;
	mov.u32 	%r261, %r264;
$L__BB0_74:
	setp.eq.s32 	%p79, %r266, 0;
	selp.b32 	%r68, %r132, %r266, %p79;
	mul.wide.s32 	%rd76, %r68, 4;
	add.s64 	%rd77, %rd12, %rd76;
	ld.global.f32 	%f241, [%rd77+-4];
	setp.gtu.f32 	%p80, %f241, %f37;
	mov.u32 	%r264, %r261;
	@%p80 bra 	$L__BB0_76;
	add.s32 	%r266, %r68, -1;
	add.s32 	%r70, %r261, -1;
	setp.gt.s32 	%p81, %r261, 1;
	mov.b32 	%r264, 0;
	mov.u32 	%r261, %r70;
	@%p81 bra 	$L__BB0_74;
$L__BB0_76:
	mul.wide.s32 	%rd78, %r266, 4;
	add.s64 	%rd79, %rd11, %rd78;
	st.global.u32 	[%rd79], %r12;
	add.s64 	%rd80, %rd12, %rd78;
	st.global.f32 	[%rd80], %f37;
	add.s32 	%r195, %r266, 1;
	setp.eq.s32 	%p82, %r195, %r132;
	selp.b32 	%r266, 0, %r195, %p82;
	add.s32 	%r267, %r264, 1;
	setp.lt.s32 	%p83, %r12, %r14;
	setp.lt.s32 	%p84, %r264, 0;
	or.pred  	%p85, %p83, %p84;
	@%p85 bra 	$L__BB0_80;
	mul.wide.s32 	%rd81, %r265, 4;
	add.s64 	%rd82, %rd12, %rd81;
	ld.global.f32 	%f242, [%rd82];
	add.s32 	%r196, %r12, %r4;
	mul.wide.s32 	%rd83, %r196, 4;
	add.s64 	%rd84, %rd2, %rd83;
	st.global.f32 	[%rd84], %f242;
	bra.uni 	$L__BB0_80;
$L__BB0_78:
	setp.lt.s32 	%p73, %r12, %r14;
	@%p73 bra 	$L__BB0_80;
	add.s32 	%r190, %r12, %r4;
	mul.wide.s32 	%rd72, %r190, 4;
	add.s64 	%rd73, %rd2, %rd72;
	st.global.f32 	[%rd73], %f37;
$L__BB0_80:
	ld.param.u64 	%rd136, [safezonestop_batch_f32_param_1];
	cvta.to.global.u64 	%rd89, %rd136;
	add.s64 	%rd91, %rd89, %rd70;
	ld.global.nc.f32 	%f296, [%rd91];
	add.s32 	%r250, %r12, 1;
	setp.lt.s32 	%p92, %r250, %r129;
	@%p92 bra 	$L__BB0_60;
	bra.uni 	$L__BB0_112;
$L__BB0_81:
	ld.param.u64 	%rd133, [safezonestop_batch_f32_param_0];
	setp.gt.u32 	%p93, %r142, 4;
	add.s32 	%r200, %r12, -1;
	cvta.to.global.u64 	%rd14, %rd133;
	mul.wide.u32 	%rd92, %r200, 4;
	add.s64 	%rd93, %rd14, %rd92;
	ld.global.nc.f32 	%f246, [%rd93];
	fma.rn.f32 	%f247, %f1, %f298, %f246;
	fma.rn.f32 	%f44, %f1, %f297, %f247;
	@%p93 bra 	$L__BB0_84;
	st.local.f32 	[%rd3], %f44;
	setp.ne.s32 	%p136, %r142, 1;
	setp.lt.u32 	%p101, %r12, %r14;
	mov.b32 	%r288, 0;
	@%p101 bra 	$L__BB0_89;
	add.s32 	%r209, %r12, %r4;
	mul.wide.s32 	%rd98, %r209, 4;
	add.s64 	%rd99, %rd2, %rd98;
	st.global.f32 	[%rd99], %f44;
	bra.uni 	$L__BB0_89;
$L__BB0_84:
	not.pred 	%p94, %p1;
	@%p94 bra 	$L__BB0_87;
	st.global.u32 	[%rd9], %r12;
	st.global.f32 	[%rd10], %f44;
	setp.lt.u32 	%p99, %r12, %r14;
	mov.pred 	%p136, 0;
	mov.b32 	%r288, 1;
	@%p99 bra 	$L__BB0_89;
	add.s32 	%r206, %r12, %r4;
	mul.wide.s32 	%rd96, %r206, 4;
	add.s64 	%rd97, %rd2, %rd96;
	st.global.f32 	[%rd97], %f44;
	bra.uni 	$L__BB0_89;
$L__BB0_87:
	setp.lt.u32 	%p96, %r12, %r14;
	mov.pred 	%p136, 0;
	mov.b32 	%r288, 0;
	@%p96 bra 	$L__BB0_89;
	add.s32 	%r203, %r12, %r4;
	mul.wide.s32 	%rd94, %r203, 4;
	add.s64 	%rd95, %rd2, %rd94;
	st.global.f32 	[%rd95], %f44;
$L__BB0_89:
	add.s32 	%r271, %r12, 1;
	setp.ge.u32 	%p102, %r271, %r129;
	@%p102 bra 	$L__BB0_112;
	setp.lt.u32 	%p103, %r142, 5;
	mul.wide.u32 	%rd100, %r12, 4;
	add.s64 	%rd101, %rd14, %rd100;
	ld.global.nc.f32 	%f300, [%rd101];
	selp.u32 	%r289, 1, 0, %p136;
	selp.u32 	%r290, 1, 0, %p103;
	mov.b32 	%r286, 0;
	not.pred 	%p105, %p1;
	mov.u32 	%r287, %r288;
$L__BB0_91:
	mov.u32 	%r86, %r12;
	mov.u32 	%r12, %r271;
	ld.param.u64 	%rd138, [safezonestop_batch_f32_param_2];
	setp.gt.u32 	%p104, %r142, 4;
	cvta.to.global.u64 	%rd102, %rd138;
	mul.wide.u32 	%rd103, %r12, 4;
	add.s64 	%rd104, %rd102, %rd103;
	ld.global.nc.f32 	%f248, [%rd104];
	mul.f32 	%f249, %f28, %f298;
	neg.f32 	%f250, %f249;
	fma.rn.f32 	%f251, %f28, %f298, %f250;
	mul.f32 	%f252, %f28, %f297;
	neg.f32 	%f253, %f252;
	fma.rn.f32 	%f254, %f28, %f297, %f253;
	add.f32 	%f255, %f249, %f252;
	sub.f32 	%f256, %f255, %f249;
	sub.f32 	%f257, %f255, %f256;
	sub.f32 	%f258, %f249, %f257;
	sub.f32 	%f259, %f252, %f256;
	add.f32 	%f260, %f259, %f258;
	add.f32 	%f261, %f255, %f248;
	sub.f32 	%f262, %f261, %f255;
	sub.f32 	%f263, %f261, %f262;
	sub.f32 	%f264, %f255, %f263;
	sub.f32 	%f265, %f248, %f262;
	add.f32 	%f266, %f265, %f264;
	add.f32 	%f267, %f251, %f254;
	add.f32 	%f268, %f260, %f266;
	add.f32 	%f269, %f267, %f268;
	add.f32 	%f298, %f261, %f269;
	sub.f32 	%f270, %f298, %f261;
	sub.f32 	%f271, %f298, %f270;
	sub.f32 	%f272, %f261, %f271;
	sub.f32 	%f273, %f269, %f270;
	add.f32 	%f297, %f273, %f272;
	fma.rn.f32 	%f274, %f1, %f298, %f300;
	fma.rn.f32 	%f51, %f1, %f297, %f274;
	@%p104 bra 	$L__BB0_98;
	mul.wide.s32 	%rd118, %r289, 4;
	add.s64 	%rd119, %rd3, %rd118;
	st.local.f32 	[%rd119], %f51;
	add.s32 	%r218, %r289, 1;
	setp.eq.s32 	%p119, %r218, %r142;
	selp.b32 	%r289, 0, %r218, %p119;
	setp.lt.s32 	%p120, %r290, %r142;
	selp.u32 	%r219, 1, 0, %p120;
	add.s32 	%r290, %r290, %r219;
	setp.lt.s32 	%p121, %r12, %r14;
	@%p121 bra 	$L__BB0_111;
	ld.local.f32 	%f303, [%rd3];
	setp.lt.s32 	%p122, %r290, 2;
	@%p122 bra 	$L__BB0_97;
	ld.local.f32 	%f277, [%rd3+4];
	min.f32 	%f303, %f303, %f277;
	setp.eq.s32 	%p123, %r290, 2;
	@%p123 bra 	$L__BB0_97;
	ld.local.f32 	%f278, [%rd3+8];
	min.f32 	%f303, %f303, %f278;
	setp.lt.u32 	%p124, %r290, 4;
	@%p124 bra 	$L__BB0_97;
	ld.local.f32 	%f279, [%rd3+12];
	min.f32 	%f303, %f303, %f279;
$L__BB0_97:
	add.s32 	%r220, %r12, %r4;
	mul.wide.s32 	%rd120, %r220, 4;
	add.s64 	%rd121, %rd2, %rd120;
	st.global.f32 	[%rd121], %f303;
	bra.uni 	$L__BB0_111;
$L__BB0_98:
	@%p105 bra 	$L__BB0_109;
	sub.s32 	%r94, %r86, %r142;
	setp.lt.s32 	%p107, %r288, 1;
	mov.u32 	%r285, %r288;
	@%p107 bra 	$L__BB0_103;
	add.s32 	%r95, %r94, 2;
$L__BB0_101:
	mul.wide.s32 	%rd107, %r286, 4;
	add.s64 	%rd108, %rd11, %rd107;
	ld.global.u32 	%r212, [%rd108];
	setp.ge.s32 	%p108, %r212, %r95;
	mov.u32 	%r285, %r288;
	@%p108 bra 	$L__BB0_103;
	add.s32 	%r214, %r286, 1;
	setp.eq.s32 	%p109, %r214, %r132;
	selp.b32 	%r286, 0, %r214, %p109;
	add.s32 	%r99, %r288, -1;
	setp.gt.s32 	%p110, %r288, 1;
	mov.b32 	%r285, 0;
	mov.u32 	%r288, %r99;
	@%p110 bra 	$L__BB0_101;
$L__BB0_103:
	setp.lt.s32 	%p111, %r285, 1;
	@%p111 bra 	$L__BB0_107;
	mov.u32 	%r282, %r285;
$L__BB0_105:
	setp.eq.s32 	%p112, %r287, 0;
	selp.b32 	%r104, %r132, %r287, %p112;
	mul.wide.s32 	%rd109, %r104, 4;
	add.s64 	%rd110, %rd12, %rd109;
	ld.global.f32 	%f275, [%rd110+-4];
	setp.ltu.f32 	%p113, %f275, %f51;
	mov.u32 	%r285, %r282;
	@%p113 bra 	$L__BB0_107;
	add.s32 	%r287, %r104, -1;
	add.s32 	%r106, %r282, -1;
	setp.gt.s32 	%p114, %r282, 1;
	mov.b32 	%r285, 0;
	mov.u32 	%r282, %r106;
	@%p114 bra 	$L__BB0_105;
$L__BB0_107:
	mul.wide.s32 	%rd111, %r287, 4;
	add.s64 	%rd112, %rd11, %rd111;
	st.global.u32 	[%rd112], %r12;
	add.s64 	%rd113, %rd12, %rd111;
	st.global.f32 	[%rd113], %f51;
	add.s32 	%r216, %r287, 1;
	setp.eq.s32 	%p115, %r216, %r132;
	selp.b32 	%r287, 0, %r216, %p115;
	add.s32 	%r288, %r285, 1;
	setp.lt.s32 	%p116, %r12, %r14;
	setp.lt.s32 	%p117, %r285, 0;
	or.pred  	%p118, %p116, %p117;
	@%p118 bra 	$L__BB0_111;
	mul.wide.s32 	%rd114, %r286, 4;
	add.s64 	%rd115, %rd12, %rd114;
	ld.global.f32 	%f276, [%rd115];
	add.s32 	%r217, %r12, %r4;
	mul.wide.s32 	%rd116, %r217, 4;
	add.s64 	%rd117, %rd2, %rd116;
	st.global.f32 	[%rd117], %f276;
	bra.uni 	$L__BB0_111;
$L__BB0_109:
	setp.lt.s32 	%p106, %r12, %r14;
	@%p106 bra 	$L__BB0_111;
	add.s32 	%r211, %r12, %r4;
	mul.wide.s32 	%rd105, %r211, 4;
	add.s64 	%rd106, %rd2, %rd105;
	st.global.f32 	[%rd106], %f51;
$L__BB0_111:
	ld.param.u64 	%rd134, [safezonestop_batch_f32_param_0];
	cvta.to.global.u64 	%rd122, %rd134;
	add.s64 	%rd124, %rd122, %rd103;
	ld.global.nc.f32 	%f300, [%rd124];
	add.s32 	%r271, %r12, 1;
	setp.lt.s32 	%p125, %r271, %r129;
	@%p125 bra 	$L__BB0_91;
$L__BB0_112:
	ret;

}
	// .globl	safezonestop_many_series_one_param_time_major_f32
.visible .entry safezonestop_many_series_one_param_time_major_f32(
	.param .u64 .ptr .align 1 safezonestop_many_series_one_param_time_major_f32_param_0,
	.param .u64 .ptr .align 1 safezonestop_many_series_one_param_time_major_f32_param_1,
	.param .u32 safezonestop_many_series_one_param_time_major_f32_param_2,
	.param .u32 safezonestop_many_series_one_param_time_major_f32_param_3,
	.param .u32 safezonestop_many_series_one_param_time_major_f32_param_4,
	.param .f32 safezonestop_many_series_one_param_time_major_f32_param_5,
	.param .u32 safezonestop_many_series_one_param_time_major_f32_param_6,
	.param .u64 .ptr .align 1 safezonestop_many_series_one_param_time_major_f32_param_7,
	.param .u32 safezonestop_many_series_one_param_time_major_f32_param_8,
	.param .u64 .ptr .align 1 safezonestop_many_series_one_param_time_major_f32_param_9,
	.param .u64 .ptr .align 1 safezonestop_many_series_one_param_time_major_f32_param_10,
	.param .u32 safezonestop_many_series_one_param_time_major_f32_param_11,
	.param .u64 .ptr .align 1 safezonestop_many_series_one_param_time_major_f32_param_12
)
{
	.local .align 16 .b8 	__local_depot1[16];
	.reg .b64 	%SP;
	.reg .b64 	%SPL;
	.reg .pred 	%p<167>;
	.reg .b32 	%r<291>;
	.reg .b32 	%f<671>;
	.reg .b64 	%rd<192>;

	mov.u64 	%SPL, __local_depot1;
	ld.param.u64 	%rd20, [safezonestop_many_series_one_param_time_major_f32_param_0];
	ld.param.u64 	%rd21, [safezonestop_many_series_one_param_time_major_f32_param_1];
	ld.param.u32 	%r146, [safezonestop_many_series_one_param_time_major_f32_param_2];
	ld.param.u32 	%r147, [safezonestop_many_series_one_param_time_major_f32_param_3];
	ld.param.u32 	%r148, [safezonestop_many_series_one_param_time_major_f32_param_4];
	ld.param.f32 	%f138, [safezonestop_many_series_one_param_time_major_f32_param_5];
	ld.param.u32 	%r149, [safezonestop_many_series_one_param_time_major_f32_param_6];
	ld.param.u64 	%rd17, [safezonestop_many_series_one_param_time_major_f32_param_7];
	ld.param.u32 	%r150, [safezonestop_many_series_one_param_time_major_f32_param_8];
	ld.param.u32 	%r151, [safezonestop_many_series_one_param_time_major_f32_param_11];
	ld.param.u64 	%rd22, [safezonestop_many_series_one_param_time_major_f32_param_12];
	cvta.to.global.u64 	%rd1, %rd21;
	cvta.to.global.u64 	%rd2, %rd20;
	cvta.to.global.u64 	%rd3, %rd22;
	add.u64 	%rd4, %SPL, 0;
	mov.u32 	%r152, %ctaid.x;
	mov.u32 	%r153, %ntid.x;
	mov.u32 	%r154, %tid.x;
	mad.lo.s32 	%r1, %r152, %r153, %r154;
	setp.ge.s32 	%p4, %r1, %r146;
	@%p4 bra 	$L__BB1_136;
	cvta.to.global.u64 	%rd24, %rd17;
	mul.wide.s32 	%rd25, %r1, 4;
	add.s64 	%rd26, %rd24, %rd25;
	ld.global.nc.u32 	%r2, [%rd26];
	setp.gt.s32 	%p5, %r2, -1;
	setp.lt.s32 	%p6, %r2, %r147;
	setp.gt.s32 	%p7, %r148, 0;
	and.pred  	%p8, %p5, %p7;
	and.pred  	%p9, %p8, %p6;
	setp.gt.s32 	%p10, %r149, 0;
	and.pred  	%p11, %p10, %p9;
	@%p11 bra 	$L__BB1_14;
	setp.lt.s32 	%p157, %r147, 1;
	@%p157 bra 	$L__BB1_136;
	and.b32  	%r3, %r147, 7;
	setp.lt.u32 	%p158, %r147, 8;
	mov.b32 	%r286, 0;
	@%p158 bra 	$L__BB1_6;
	and.b32  	%r286, %r147, 2147483640;
	neg.s32 	%r240, %r286;
	shl.b32 	%r6, %r146, 3;
	mul.wide.s32 	%rd170, %r146, 4;
	mov.u32 	%r239, %r1;
$L__BB1_5:
	.pragma "nounroll";
	mul.wide.s32 	%rd168, %r239, 4;
	add.s64 	%rd169, %rd3, %rd168;
	mov.b32 	%r231, 2147483647;
	st.global.u32 	[%rd169], %r231;
	add.s64 	%rd171, %rd169, %rd170;
	st.global.u32 	[%rd171], %r231;
	add.s64 	%rd172, %rd171, %rd170;
	st.global.u32 	[%rd172], %r231;
	add.s64 	%rd173, %rd172, %rd170;
	st.global.u32 	[%rd173], %r231;
	add.s64 	%rd174, %rd173, %rd170;
	st.global.u32 	[%rd174], %r231;
	add.s64 	%rd175, %rd174, %rd170;
	st.global.u32 	[%rd175], %r231;
	add.s64 	%rd176, %rd175, %rd170;
	st.global.u32 	[%rd176], %r231;
	add.s64 	%rd177, %rd176, %rd170;
	st.global.u32 	[%rd177], %r231;
	add.s32 	%r240, %r240, 8;
	add.s32 	%r239, %r239, %r6;
	setp.eq.s32 	%p159, %r240, 0;
	@%p159 bra 	$L__BB1_6;
	bra.uni 	$L__BB1_5;
$L__BB1_6:
	setp.eq.s32 	%p160, %r3, 0;
	@%p160 bra 	$L__BB1_136;
	and.b32  	%r135, %r147, 3;
	setp.lt.u32 	%p161, %r3, 4;
	@%p161 bra 	$L__BB1_9;
	mad.lo.s32 	%r232, %r286, %r146, %r1;
	mul.wide.s32 	%rd178, %r232, 4;
	add.s64 	%rd179, %rd3, %rd178;
	mov.b32 	%r233, 2147483647;
	st.global.u32 	[%rd179], %r233;
	mul.wide.s32 	%rd180, %r146, 4;
	add.s64 	%rd181, %rd179, %rd180;
	st.global.u32 	[%rd181], %r233;
	add.s64 	%rd182, %rd181, %rd180;
	st.global.u32 	[%rd182], %r233;
	add.s64 	%rd183, %rd182, %rd180;
	st.global.u32 	[%rd183], %r233;
	add.s32 	%r286, %r286, 4;
$L__BB1_9:
	setp.eq.s32 	%p162, %r135, 0;
	@%p162 bra 	$L__BB1_136;
	setp.eq.s32 	%p163, %r135, 1;
	@%p163 bra 	$L__BB1_12;
	mad.lo.s32 	%r234, %r286, %r146, %r1;
	mul.wide.s32 	%rd184, %r234, 4;
	add.s64 	%rd185, %rd3, %rd184;
	mov.b32 	%r235, 2147483647;
	st.global.u32 	[%rd185], %r235;
	mul.wide.s32 	%rd186, %r146, 4;
	add.s64 	%rd187, %rd185, %rd186;
	st.global.u32 	[%rd187], %r235;
	add.s32 	%r286, %r286, 2;
$L__BB1_12:
	and.b32  	%r236, %r147, 1;
	setp.eq.b32 	%p164, %r236, 1;
	not.pred 	%p165, %p164;
	@%p165 bra 	$L__BB1_136;
	mad.lo.s32 	%r237, %r286, %r146, %r1;
	mul.wide.s32 	%rd188, %r237, 4;
	add.s64 	%rd189, %rd3, %rd188;
	mov.b32 	%r238, 2147483647;
	st.global.u32 	[%rd189], %r238;
	bra.uni 	$L__BB1_136;
$L__BB1_14:
	add.s32 	%r11, %r2, %r148;
	max.u32 	%r155, %r148, %r149;
	add.s32 	%r12, %r2, %r155;
	add.s32 	%r13, %r12, -1;
	setp.lt.s32 	%p12, %r11, %r147;
	@%p12 bra 	$L__BB1_27;
	setp.lt.s32 	%p13, %r147, 1;
	@%p13 bra 	$L__BB1_136;
	add.s32 	%r157, %r147, -1;
	and.b32  	%r14, %r147, 7;
	setp.lt.u32 	%p14, %r157, 7;
	mov.b32 	%r288, 0;
	@%p14 bra 	$L__BB1_19;
	and.b32  	%r288, %r147, 2147483640;
	neg.s32 	%r242, %r288;
	shl.b32 	%r17, %r146, 3;
	mul.wide.s32 	%rd29, %r146, 4;
	mov.u32 	%r241, %r1;
$L__BB1_18:
	.pragma "nounroll";
	mul.wide.s32 	%rd27, %r241, 4;
	add.s64 	%rd28, %rd3, %rd27;
	mov.b32 	%r158, 2147483647;
	st.global.u32 	[%rd28], %r158;
	add.s64 	%rd30, %rd28, %rd29;
	st.global.u32 	[%rd30], %r158;
	add.s64 	%rd31, %rd30, %rd29;
	st.global.u32 	[%rd31], %r158;
	add.s64 	%rd32, %rd31, %rd29;
	st.global.u32 	[%rd32], %r158;
	add.s64 	%rd33, %rd32, %rd29;
	st.global.u32 	[%rd33], %r158;
	add.s64 	%rd34, %rd33, %rd29;
	st.global.u32 	[%rd34], %r158;
	add.s64 	%rd35, %rd34, %rd29;
	st.global.u32 	[%rd35], %r158;
	add.s64 	%rd36, %rd35, %rd29;
	st.global.u32 	[%rd36], %r158;
	add.s32 	%r242, %r242, 8;
	add.s32 	%r241, %r241, %r17;
	setp.eq.s32 	%p15, %r242, 0;
	@%p15 bra 	$L__BB1_19;
	bra.uni 	$L__BB1_18;
$L__BB1_19:
	setp.eq.s32 	%p16, %r14, 0;
	@%p16 bra 	$L__BB1_136;
	and.b32  	%r141, %r147, 3;
	setp.lt.u32 	%p17, %r14, 4;
	@%p17 bra 	$L__BB1_22;
	mad.lo.s32 	%r159, %r288, %r146, %r1;
	mul.wide.s32 	%rd37, %r159, 4;
	add.s64 	%rd38, %rd3, %rd37;
	mov.b32 	%r160, 2147483647;
	st.global.u32 	[%rd38], %r160;
	mul.wide.s32 	%rd39, %r146, 4;
	add.s64 	%rd40, %rd38, %rd39;
	st.global.u32 	[%rd40], %r160;
	add.s64 	%rd41, %rd40, %rd39;
	st.global.u32 	[%rd41], %r160;
	add.s64 	%rd42, %rd41, %rd39;
	st.global.u32 	[%rd42], %r160;
	add.s32 	%r288, %r288, 4;
$L__BB1_22:
	setp.eq.s32 	%p18, %r141, 0;
	@%p18 bra 	$L__BB1_136;
	setp.eq.s32 	%p19, %r141, 1;
	@%p19 bra 	$L__BB1_25;
	mad.lo.s32 	%r161, %r288, %r146, %r1;
	mul.wide.s32 	%rd43, %r161, 4;
	add.s64 	%rd44, %rd3, %rd43;
	mov.b32 	%r162, 2147483647;
	st.global.u32 	[%rd44], %r162;
	mul.wide.s32 	%rd45, %r146, 4;
	add.s64 	%rd46, %rd44, %rd45;
	st.global.u32 	[%rd46], %r162;
	add.s32 	%r288, %r288, 2;
$L__BB1_25:
	and.b32  	%r163, %r147, 1;
	setp.eq.b32 	%p20, %r163, 1;
	not.pred 	%p21, %p20;
	@%p21 bra 	$L__BB1_136;
	mad.lo.s32 	%r164, %r288, %r146, %r1;
	mul.wide.s32 	%rd47, %r164, 4;
	add.s64 	%rd48, %rd3, %rd47;
	mov.b32 	%r165, 2147483647;
	st.global.u32 	[%rd48], %r165;
	bra.uni 	$L__BB1_136;
$L__BB1_27:
	setp.lt.s32 	%p22, %r147, 1;
	@%p22 bra 	$L__BB1_39;
	min.u32 	%r18, %r12, %r147;
	and.b32  	%r19, %r18, 7;
	setp.lt.u32 	%p23, %r18, 8;
	mov.b32 	%r245, 0;
	@%p23 bra 	$L__BB1_31;
	and.b32  	%r245, %r18, 2147483640;
	neg.s32 	%r244, %r245;
	shl.b32 	%r22, %r146, 3;
	mul.wide.s32 	%rd51, %r146, 4;
	mov.u32 	%r243, %r1;
$L__BB1_30:
	.pragma "nounroll";
	mul.wide.s32 	%rd49, %r243, 4;
	add.s64 	%rd50, %rd3, %rd49;
	mov.b32 	%r167, 2147483647;
	st.global.u32 	[%rd50], %r167;
	add.s64 	%rd52, %rd50, %rd51;
	st.global.u32 	[%rd52], %r167;
	add.s64 	%rd53, %rd52, %rd51;
	st.global.u32 	[%rd53], %r167;
	add.s64 	%rd54, %rd53, %rd51;
	st.global.u32 	[%rd54], %r167;
	add.s64 	%rd55, %rd54, %rd51;
	st.global.u32 	[%rd55], %r167;
	add.s64 	%rd56, %rd55, %rd51;
	st.global.u32 	[%rd56], %r167;
	add.s64 	%rd57, %rd56, %rd51;
	st.global.u32 	[%rd57], %r167;
	add.s64 	%rd58, %rd57, %rd51;
	st.global.u32 	[%rd58], %r167;
	add.s32 	%r244, %r244, 8;
	add.s32 	%r243, %r243, %r22;
	setp.ne.s32 	%p24, %r244, 0;
	@%p24 bra 	$L__BB1_30;
$L__BB1_31:
	setp.eq.s32 	%p25, %r19, 0;
	@%p25 bra 	$L__BB1_39;
	and.b32  	%r32, %r18, 3;
	setp.lt.u32 	%p26, %r19, 4;
	@%p26 bra 	$L__BB1_34;
	mad.lo.s32 	%r168, %r245, %r146, %r1;
	mul.wide.s32 	%rd59, %r168, 4;
	add.s64 	%rd60, %rd3, %rd59;
	mov.b32 	%r169, 2147483647;
	st.global.u32 	[%rd60], %r169;
	mul.wide.s32 	%rd61, %r146, 4;
	add.s64 	%rd62, %rd60, %rd61;
	st.global.u32 	[%rd62], %r169;
	add.s64 	%rd63, %rd62, %rd61;
	st.global.u32 	[%rd63], %r169;
	add.s64 	%rd64, %rd63, %rd61;
	st.global.u32 	[%rd64], %r169;
	add.s32 	%r245, %r245, 4;
$L__BB1_34:
	setp.eq.s32 	%p27, %r32, 0;
	@%p27 bra 	$L__BB1_39;
	setp.eq.s32 	%p28, %r32, 1;
	@%p28 bra 	$L__BB1_37;
	mad.lo.s32 	%r170, %r245, %r146, %r1;
	mul.wide.s32 	%rd65, %r170, 4;
	add.s64 	%rd66, %rd3, %rd65;
	mov.b32 	%r171, 2147483647;
	st.global.u32 	[%rd66], %r171;
	mul.wide.s32 	%rd67, %r146, 4;
	add.s64 	%rd68, %rd66, %rd67;
	st.global.u32 	[%rd68], %r171;
	add.s32 	%r245, %r245, 2;
$L__BB1_37:
	and.b32  	%r172, %r18, 1;
	setp.eq.b32 	%p29, %r172, 1;
	not.pred 	%p30, %p29;
	@%p30 bra 	$L__BB1_39;
	mad.lo.s32 	%r173, %r245, %r146, %r1;
	mul.wide.s32 	%rd69, %r173, 4;
	add.s64 	%rd70, %rd3, %rd69;
	mov.b32 	%r174, 2147483647;
	st.global.u32 	[%rd70], %r174;
$L__BB1_39:
	setp.ge.s32 	%p31, %r12, %r147;
	@%p31 bra 	$L__BB1_136;
	mad.lo.s32 	%r175, %r2, %r146, %r1;
	mul.wide.s32 	%rd71, %r175, 4;
	add.s64 	%rd72, %rd2, %rd71;
	add.s64 	%rd73, %rd1, %rd71;
	ld.global.nc.f32 	%f627, [%rd73];
	ld.global.nc.f32 	%f628, [%rd72];
	add.s32 	%r37, %r2, 1;
	max.s32 	%r176, %r11, %r37;
	sub.s32 	%r38, %r176, %r2;
	sub.s32 	%r177, %r2, %r176;
	setp.gt.u32 	%p32, %r177, -4;
	mov.f32 	%f626, 0f00000000;
	mov.u32 	%r251, %r2;
	mov.f32 	%f625, %f626;
	@%p32 bra 	$L__BB1_43;
	mad.lo.s32 	%r249, %r146, %r37, %r1;
	shl.b32 	%r40, %r146, 2;
	and.b32  	%r178, %r38, -4;
	neg.s32 	%r248, %r178;
	mov.f32 	%f626, 0f00000000;
	mul.wide.s32 	%rd77, %r146, 4;
	mov.u32 	%r251, %r2;
$L__BB1_42:
	.pragma "nounroll";
	setp.eq.s32 	%p33, %r150, 0;
	mul.wide.s32 	%rd74, %r249, 4;
	add.s64 	%rd75, %rd2, %rd74;
	ld.global.nc.f32 	%f142, [%rd75];
	add.s64 	%rd76, %rd1, %rd74;
	ld.global.nc.f32 	%f143, [%rd76];
	sub.f32 	%f144, %f142, %f628;
	sub.f32 	%f145, %f627, %f143;
	max.f32 	%f146, %f144, 0f00000000;
	max.f32 	%f147, %f145, 0f00000000;
	setp.gt.f32 	%p34, %f147, %f146;
	selp.f32 	%f148, %f147, 0f00000000, %p34;
	setp.gt.f32 	%p35, %f146, %f147;
	selp.f32 	%f149, %f146, 0f00000000, %p35;
	selp.f32 	%f150, %f149, %f148, %p33;
	add.f32 	%f151, %f625, %f150;
	abs.f32 	%f152, %f625;
	abs.f32 	%f153, %f150;
	setp.ltu.f32 	%p36, %f152, %f153;
	sub.f32 	%f154, %f625, %f151;
	add.f32 	%f155, %f150, %f154;
	sub.f32 	%f156, %f150, %f151;
	add.f32 	%f157, %f625, %f156;
	selp.f32 	%f158, %f157, %f155, %p36;
	add.f32 	%f159, %f626, %f158;
	add.s64 	%rd78, %rd75, %rd77;
	ld.global.nc.f32 	%f160, [%rd78];
	add.s64 	%rd79, %rd76, %rd77;
	ld.global.nc.f32 	%f161, [%rd79];
	sub.f32 	%f162, %f160, %f142;
	sub.f32 	%f163, %f143, %f161;
	max.f32 	%f164, %f162, 0f00000000;
	max.f32 	%f165, %f163, 0f00000000;
	setp.gt.f32 	%p37, %f165, %f164;
	selp.f32 	%f166, %f165, 0f00000000, %p37;
	setp.gt.f32 	%p38, %f164, %f165;
	selp.f32 	%f167, %f164, 0f00000000, %p38;
	selp.f32 	%f168, %f167, %f166, %p33;
	add.f32 	%f169, %f151, %f168;
	abs.f32 	%f170, %f151;
	abs.f32 	%f171, %f168;
	setp.ltu.f32 	%p39, %f170, %f171;
	sub.f32 	%f172, %f151, %f169;
	add.f32 	%f173, %f168, %f172;
	sub.f32 	%f174, %f168, %f169;
	add.f32 	%f175, %f151, %f174;
	selp.f32 	%f176, %f175, %f173, %p39;
	add.f32 	%f177, %f159, %f176;
	add.s64 	%rd80, %rd78, %rd77;
	ld.global.nc.f32 	%f178, [%rd80];
	add.s64 	%rd81, %rd79, %rd77;
	ld.global.nc.f32 	%f179, [%rd81];
	sub.f32 	%f180, %f178, %f160;
	sub.f32 	%f181, %f161, %f179;
	max.f32 	%f182, %f180, 0f00000000;
	max.f32 	%f183, %f181, 0f00000000;
	setp.gt.f32 	%p40, %f183, %f182;
	selp.f32 	%f184, %f183, 0f00000000, %p40;
	setp.gt.f32 	%p41, %f182, %f183;
	selp.f32 	%f185, %f182, 0f00000000, %p41;
	selp.f32 	%f186, %f185, %f184, %p33;
	add.f32 	%f187, %f169, %f186;
	abs.f32 	%f188, %f169;
	abs.f32 	%f189, %f186;
	setp.ltu.f32 	%p42, %f188, %f189;
	sub.f32 	%f190, %f169, %f187;
	add.f32 	%f191, %f186, %f190;
	sub.f32 	%f192, %f186, %f187;
	add.f32 	%f193, %f169, %f192;
	selp.f32 	%f194, %f193, %f191, %p42;
	add.f32 	%f195, %f177, %f194;
	add.s32 	%r251, %r251, 4;
	add.s64 	%rd82, %rd80, %rd77;
	ld.global.nc.f32 	%f628, [%rd82];
	add.s64 	%rd83, %rd81, %rd77;
	ld.global.nc.f32 	%f627, [%rd83];
	sub.f32 	%f196, %f628, %f178;
	sub.f32 	%f197, %f179, %f627;
	max.f32 	%f198, %f196, 0f00000000;
	max.f32 	%f199, %f197, 0f00000000;
	setp.gt.f32 	%p43, %f199, %f198;
	selp.f32 	%f200, %f199, 0f00000000, %p43;
	setp.gt.f32 	%p44, %f198, %f199;
	selp.f32 	%f201, %f198, 0f00000000, %p44;
	selp.f32 	%f202, %f201, %f200, %p33;
	add.f32 	%f625, %f187, %f202;
	abs.f32 	%f203, %f187;
	abs.f32 	%f204, %f202;
	setp.ltu.f32 	%p45, %f203, %f204;
	sub.f32 	%f205, %f187, %f625;
	add.f32 	%f206, %f202, %f205;
	sub.f32 	%f207, %f202, %f625;
	add.f32 	%f208, %f187, %f207;
	selp.f32 	%f209, %f208, %f206, %p45;
	add.f32 	%f626, %f195, %f209;
	add.s32 	%r249, %r249, %r40;
	add.s32 	%r248, %r248, 4;
	setp.ne.s32 	%p46, %r248, 0;
	@%p46 bra 	$L__BB1_42;
$L__BB1_43:
	and.b32  	%r49, %r38, 3;
	setp.eq.s32 	%p47, %r49, 0;
	@%p47 bra 	$L__BB1_48;
	setp.eq.s32 	%p48, %r49, 1;
	@%p48 bra 	$L__BB1_46;
	setp.eq.s32 	%p49, %r150, 0;
	mad.lo.s32 	%r179, %r146, %r251, %r146;
	add.s32 	%r180, %r179, %r1;
	mul.wide.s32 	%rd84, %r180, 4;
	add.s64 	%rd85, %rd2, %rd84;
	ld.global.nc.f32 	%f211, [%rd85];
	add.s64 	%rd86, %rd1, %rd84;
	ld.global.nc.f32 	%f212, [%rd86];
	sub.f32 	%f213, %f211, %f628;
	sub.f32 	%f214, %f627, %f212;
	max.f32 	%f215, %f213, 0f00000000;
	max.f32 	%f216, %f214, 0f00000000;
	setp.gt.f32 	%p50, %f216, %f215;
	selp.f32 	%f217, %f216, 0f00000000, %p50;
	setp.gt.f32 	%p51, %f215, %f216;
	selp.f32 	%f218, %f215, 0f00000000, %p51;
	selp.f32 	%f219, %f218, %f217, %p49;
	add.f32 	%f220, %f625, %f219;
	abs.f32 	%f221, %f625;
	abs.f32 	%f222, %f219;
	setp.ltu.f32 	%p52, %f221, %f222;
	sub.f32 	%f223, %f625, %f220;
	add.f32 	%f224, %f219, %f223;
	sub.f32 	%f225, %f219, %f220;
	add.f32 	%f226, %f625, %f225;
	selp.f32 	%f227, %f226, %f224, %p52;
	add.f32 	%f228, %f626, %f227;
	add.s32 	%r251, %r251, 2;
	mul.wide.s32 	%rd87, %r146, 4;
	add.s64 	%rd88, %rd85, %rd87;
	ld.global.nc.f32 	%f628, [%rd88];
	add.s64 	%rd89, %rd86, %rd87;
	ld.global.nc.f32 	%f627, [%rd89];
	sub.f32 	%f229, %f628, %f211;
	sub.f32 	%f230, %f212, %f627;
	max.f32 	%f231, %f229, 0f00000000;
	max.f32 	%f232, %f230, 0f00000000;
	setp.gt.f32 	%p53, %f232, %f231;
	selp.f32 	%f233, %f232, 0f00000000, %p53;
	setp.gt.f32 	%p54, %f231, %f232;
	selp.f32 	%f234, %f231, 0f00000000, %p54;
	selp.f32 	%f235, %f234, %f233, %p49;
	add.f32 	%f625, %f220, %f235;
	abs.f32 	%f236, %f220;
	abs.f32 	%f237, %f235;
	setp.ltu.f32 	%p55, %f236, %f237;
	sub.f32 	%f238, %f220, %f625;
	add.f32 	%f239, %f235, %f238;
	sub.f32 	%f240, %f235, %f625;
	add.f32 	%f241, %f220, %f240;
	selp.f32 	%f242, %f241, %f239, %p55;
	add.f32 	%f626, %f228, %f242;
$L__BB1_46:
	and.b32  	%r181, %r38, 1;
	setp.eq.b32 	%p56, %r181, 1;
	not.pred 	%p57, %p56;
	@%p57 bra 	$L__BB1_48;
	setp.eq.s32 	%p58, %r150, 0;
	mad.lo.s32 	%r182, %r146, %r251, %r146;
	add.s32 	%r183, %r182, %r1;
	mul.wide.s32 	%rd90, %r183, 4;
	add.s64 	%rd91, %rd2, %rd90;
	ld.global.nc.f32 	%f243, [%rd91];
	add.s64 	%rd92, %rd1, %rd90;
	ld.global.nc.f32 	%f244, [%rd92];
	sub.f32 	%f245, %f243, %f628;
	sub.f32 	%f246, %f627, %f244;
	max.f32 	%f247, %f245, 0f00000000;
	max.f32 	%f248, %f246, 0f00000000;
	setp.gt.f32 	%p59, %f248, %f247;
	selp.f32 	%f249, %f248, 0f00000000, %p59;
	setp.gt.f32 	%p60, %f247, %f248;
	selp.f32 	%f250, %f247, 0f00000000, %p60;
	selp.f32 	%f251, %f250, %f249, %p58;
	add.f32 	%f27, %f625, %f251;
	abs.f32 	%f252, %f625;
	abs.f32 	%f253, %f251;
	setp.ltu.f32 	%p61, %f252, %f253;
	sub.f32 	%f254, %f625, %f27;
	add.f32 	%f255, %f251, %f254;
	sub.f32 	%f256, %f251, %f27;
	add.f32 	%f257, %f625, %f256;
	selp.f32 	%f258, %f257, %f255, %p61;
	add.f32 	%f626, %f626, %f258;
	mov.f32 	%f625, %f27;
$L__BB1_48:
	ld.param.u64 	%rd191, [safezonestop_many_series_one_param_time_major_f32_param_10];
	ld.param.u64 	%rd190, [safezonestop_many_series_one_param_time_major_f32_param_9];
	setp.eq.s32 	%p62, %r150, 0;
	add.f32 	%f31, %f625, %f626;
	sub.f32 	%f259, %f31, %f625;
	sub.f32 	%f260, %f31, %f259;
	sub.f32 	%f261, %f625, %f260;
	sub.f32 	%f262, %f626, %f259;
	add.f32 	%f32, %f262, %f261;
	cvt.rn.f32.u32 	%f263, %r148;
	rcp.rn.f32 	%f264, %f263;
	mov.f32 	%f265, 0f3F800000;
	sub.f32 	%f33, %f265, %f264;
	setp.ne.s64 	%p63, %rd190, 0;
	setp.ne.s64 	%p64, %rd191, 0;
	and.pred  	%p65, %p63, %p64;
	setp.gt.s32 	%p66, %r151, %r149;
	and.pred  	%p1, %p65, %p66;
	mul.lo.s32 	%r184, %r151, %r1;
	cvta.to.global.u64 	%rd93, %rd190;
	mul.wide.s32 	%rd94, %r184, 4;
	add.s64 	%rd5, %rd93, %rd94;
	cvta.to.global.u64 	%rd95, %rd191;
	add.s64 	%rd6, %rd95, %rd94;
	selp.b64 	%rd7, %rd5, 0, %p1;
	selp.b64 	%rd8, %rd6, 0, %p1;
	@%p62 bra 	$L__BB1_50;
	add.s32 	%r185, %r11, -1;
	mad.lo.s32 	%r186, %r185, %r146, %r1;
	mul.wide.s32 	%rd96, %r186, 4;
	add.s64 	%rd97, %rd1, %rd96;
	ld.global.nc.f32 	%f266, [%rd97];
	neg.f32 	%f267, %f138;
	fma.rn.f32 	%f268, %f267, %f31, %f266;
	fma.rn.f32 	%f36, %f267, %f32, %f268;
	bra.uni 	$L__BB1_51;
$L__BB1_50:
	add.s32 	%r187, %r11, -1;
	mad.lo.s32 	%r188, %r187, %r146, %r1;
	mul.wide.s32 	%rd98, %r188, 4;
	add.s64 	%rd99, %rd2, %rd98;
	ld.global.nc.f32 	%f269, [%rd99];
	fma.rn.f32 	%f270, %f138, %f31, %f269;
	fma.rn.f32 	%f36, %f138, %f32, %f270;
$L__BB1_51:
	setp.gt.u32 	%p67, %r149, 4;
	@%p67 bra 	$L__BB1_54;
	st.local.f32 	[%rd4], %f36;
	setp.ne.s32 	%p166, %r149, 1;
	setp.lt.s32 	%p75, %r11, %r13;
	mov.b32 	%r276, 0;
	@%p75 bra 	$L__BB1_59;
	mad.lo.s32 	%r197, %r11, %r146, %r1;
	mul.wide.s32 	%rd104, %r197, 4;
	add.s64 	%rd105, %rd3, %rd104;
	st.global.f32 	[%rd105], %f36;
	bra.uni 	$L__BB1_59;
$L__BB1_54:
	not.pred 	%p68, %p1;
	@%p68 bra 	$L__BB1_57;
	st.global.u32 	[%rd5], %r11;
	st.global.f32 	[%rd6], %f36;
	setp.lt.s32 	%p73, %r11, %r13;
	mov.pred 	%p166, 0;
	mov.b32 	%r276, 1;
	@%p73 bra 	$L__BB1_59;
	mad.lo.s32 	%r194, %r11, %r146, %r1;
	mul.wide.s32 	%rd102, %r194, 4;
	add.s64 	%rd103, %rd3, %rd102;
	st.global.f32 	[%rd103], %f36;
	bra.uni 	$L__BB1_59;
$L__BB1_57:
	setp.lt.s32 	%p70, %r11, %r13;
	mov.pred 	%p166, 0;
	mov.b32 	%r276, 0;
	@%p70 bra 	$L__BB1_59;
	mad.lo.s32 	%r191, %r11, %r146, %r1;
	mul.wide.s32 	%rd100, %r191, 4;
	add.s64 	%rd101, %rd3, %rd100;
	st.global.f32 	[%rd101], %f36;
$L__BB1_59:
	mad.lo.s32 	%r53, %r11, %r146, %r1;
	add.s32 	%r54, %r37, %r148;
	setp.ge.s32 	%p76, %r54, %r147;
	@%p76 bra 	$L__BB1_136;
	mul.wide.s32 	%rd106, %r53, 4;
	add.s64 	%rd9, %rd2, %rd106;
	add.s64 	%rd10, %rd1, %rd106;
	ld.global.nc.f32 	%f37, [%rd10];
	ld.global.nc.f32 	%f38, [%rd9];
	neg.f32 	%f39, %f138;
	@%p67 bra 	$L__BB1_95;
	selp.u32 	%r261, 1, 0, %p166;
	sub.s32 	%r219, %r2, %r147;
	add.s32 	%r220, %r219, %r148;
	and.b32  	%r221, %r220, 1;
	setp.eq.b32 	%p119, %r221, 1;
	mov.b32 	%r260, 1;
	@%p119 bra 	$L__BB1_70;
	mul.wide.s32 	%rd149, %r146, 4;
	add.s64 	%rd150, %rd9, %rd149;
	ld.global.nc.f32 	%f40, [%rd150];
	add.s64 	%rd151, %rd10, %rd149;
	ld.global.nc.f32 	%f41, [%rd151];
	sub.f32 	%f496, %f40, %f38;
	sub.f32 	%f497, %f37, %f41;
	max.f32 	%f498, %f496, 0f00000000;
	max.f32 	%f499, %f497, 0f00000000;
	setp.gt.f32 	%p121, %f499, %f498;
	selp.f32 	%f500, %f499, 0f00000000, %p121;
	setp.gt.f32 	%p122, %f498, %f499;
	selp.f32 	%f501, %f498, 0f00000000, %p122;
	selp.f32 	%f502, %f501, %f500, %p62;
	mul.f32 	%f503, %f33, %f31;
	neg.f32 	%f504, %f503;
	fma.rn.f32 	%f505, %f33, %f31, %f504;
	mul.f32 	%f506, %f33, %f32;
	neg.f32 	%f507, %f506;
	fma.rn.f32 	%f508, %f33, %f32, %f507;
	add.f32 	%f509, %f503, %f506;
	sub.f32 	%f510, %f509, %f503;
	sub.f32 	%f511, %f509, %f510;
	sub.f32 	%f512, %f503, %f511;
	sub.f32 	%f513, %f506, %f510;
	add.f32 	%f514, %f513, %f512;
	add.f32 	%f515, %f509, %f502;
	sub.f32 	%f516, %f515, %f509;
	sub.f32 	%f517, %f515, %f516;
	sub.f32 	%f518, %f509, %f517;
	sub.f32 	%f519, %f502, %f516;
	add.f32 	%f520, %f519, %f518;
	add.f32 	%f521, %f505, %f508;
	add.f32 	%f522, %f514, %f520;
	add.f32 	%f523, %f521, %f522;
	add.f32 	%f31, %f515, %f523;
	sub.f32 	%f524, %f31, %f515;
	sub.f32 	%f525, %f524, %f31;
	add.f32 	%f526, %f515, %f525;
	sub.f32 	%f527, %f523, %f524;
	add.f32 	%f32, %f527, %f526;
	fma.rn.f32 	%f528, %f39, %f31, %f37;
	fma.rn.f32 	%f529, %f39, %f32, %f528;
	fma.rn.f32 	%f530, %f138, %f31, %f38;
	fma.rn.f32 	%f531, %f138, %f32, %f530;
	selp.f32 	%f532, %f531, %f529, %p62;
	selp.u32 	%r222, 1, 0, %p166;
	mul.wide.u32 	%rd152, %r222, 4;
	add.s64 	%rd153, %rd4, %rd152;
	st.local.f32 	[%rd153], %f532;
	selp.b32 	%r56, 2, 1, %p166;
	setp.lt.s32 	%p123, %r54, %r13;
	@%p123 bra 	$L__BB1_69;
	setp.eq.s32 	%p124, %r150, 0;
	@%p124 bra 	$L__BB1_66;
	setp.lt.u32 	%p125, %r149, 2;
	ld.local.f32 	%f640, [%rd4];
	@%p125 bra 	$L__BB1_68;
	ld.local.f32 	%f533, [%rd4+4];
	max.f32 	%f640, %f640, %f533;
	bra.uni 	$L__BB1_68;
$L__BB1_66:
	setp.lt.u32 	%p126, %r149, 2;
	ld.local.f32 	%f640, [%rd4];
	@%p126 bra 	$L__BB1_68;
	ld.local.f32 	%f534, [%rd4+4];
	min.f32 	%f640, %f640, %f534;
$L__BB1_68:
	add.s32 	%r223, %r53, %r146;
	mul.wide.s32 	%rd154, %r223, 4;
	add.s64 	%rd155, %rd3, %rd154;
	st.global.f32 	[%rd155], %f640;
$L__BB1_69:
	add.s32 	%r54, %r54, 1;
	setp.gt.u32 	%p127, %r149, 1;
	selp.b32 	%r260, 2, 1, %p127;
	setp.eq.s32 	%p128, %r56, %r149;
	selp.b32 	%r261, 0, %r56, %p128;
	mov.f32 	%f37, %f41;
	mov.f32 	%f38, %f40;
$L__BB1_70:
	add.s32 	%r224, %r147, -2;
	setp.eq.s32 	%p129, %r224, %r11;
	@%p129 bra 	$L__BB1_136;
	mul.lo.s32 	%r225, %r54, %r146;
	add.s32 	%r226, %r225, %r146;
	add.s32 	%r258, %r1, %r226;
	shl.b32 	%r64, %r146, 1;
	add.s32 	%r257, %r1, %r225;
	mul.wide.s32 	%rd161, %r146, 4;
$L__BB1_72:
	setp.eq.s32 	%p130, %r150, 0;
	mul.wide.s32 	%rd156, %r257, 4;
	add.s64 	%rd11, %rd2, %rd156;
	ld.global.nc.f32 	%f57, [%rd11];
	add.s64 	%rd12, %rd1, %rd156;
	ld.global.nc.f32 	%f58, [%rd12];
	sub.f32 	%f535, %f57, %f38;
	sub.f32 	%f536, %f37, %f58;
	max.f32 	%f537, %f535, 0f00000000;
	max.f32 	%f538, %f536, 0f00000000;
	setp.gt.f32 	%p131, %f538, %f537;
	selp.f32 	%f539, %f538, 0f00000000, %p131;
	setp.gt.f32 	%p132, %f537, %f538;
	selp.f32 	%f540, %f537, 0f00000000, %p132;
	selp.f32 	%f541, %f540, %f539, %p130;
	mul.f32 	%f542, %f33, %f31;
	neg.f32 	%f543, %f542;
	fma.rn.f32 	%f544, %f33, %f31, %f543;
	mul.f32 	%f545, %f33, %f32;
	neg.f32 	%f546, %f545;
	fma.rn.f32 	%f547, %f33, %f32, %f546;
	add.f32 	%f548, %f542, %f545;
	sub.f32 	%f549, %f548, %f542;
	sub.f32 	%f550, %f548, %f549;
	sub.f32 	%f551, %f542, %f550;
	sub.f32 	%f552, %f545, %f549;
	add.f32 	%f553, %f552, %f551;
	add.f32 	%f554, %f548, %f541;
	sub.f32 	%f555, %f554, %f548;
	sub.f32 	%f556, %f554, %f555;
	sub.f32 	%f557, %f548, %f556;
	sub.f32 	%f558, %f541, %f555;
	add.f32 	%f559, %f558, %f557;
	add.f32 	%f560, %f544, %f547;
	add.f32 	%f561, %f553, %f559;
	add.f32 	%f562, %f560, %f561;
	add.f32 	%f59, %f554, %f562;
	sub.f32 	%f563, %f59, %f554;
	sub.f32 	%f564, %f563, %f59;
	add.f32 	%f565, %f554, %f564;
	sub.f32 	%f566, %f562, %f563;
	add.f32 	%f60, %f566, %f565;
	fma.rn.f32 	%f567, %f39, %f59, %f37;
	fma.rn.f32 	%f568, %f39, %f60, %f567;
	fma.rn.f32 	%f569, %f138, %f59, %f38;
	fma.rn.f32 	%f570, %f138, %f60, %f569;
	selp.f32 	%f571, %f570, %f568, %p130;
	mul.wide.s32 	%rd157, %r261, 4;
	add.s64 	%rd158, %rd4, %rd157;
	st.local.f32 	[%rd158], %f571;
	add.s32 	%r71, %r261, 1;
	setp.lt.s32 	%p133, %r260, %r149;
	selp.u32 	%r227, 1, 0, %p133;
	add.s32 	%r72, %r260, %r227;
	setp.lt.s32 	%p134, %r54, %r13;
	@%p134 bra 	$L__BB1_83;
	@%p130 bra 	$L__BB1_78;
	ld.local.f32 	%f649, [%rd4];
	setp.lt.u32 	%p136, %r72, 2;
	@%p136 bra 	$L__BB1_82;
	ld.local.f32 	%f572, [%rd4+4];
	max.f32 	%f649, %f649, %f572;
	setp.eq.s32 	%p137, %r72, 2;
	@%p137 bra 	$L__BB1_82;
	ld.local.f32 	%f573, [%rd4+8];
	max.f32 	%f649, %f649, %f573;
	setp.lt.u32 	%p138, %r72, 4;
	@%p138 bra 	$L__BB1_82;
	ld.local.f32 	%f574, [%rd4+12];
	max.f32 	%f649, %f649, %f574;
	bra.uni 	$L__BB1_82;
$L__BB1_78:
	ld.local.f32 	%f649, [%rd4];
	setp.lt.u32 	%p139, %r72, 2;
	@%p139 bra 	$L__BB1_82;
	ld.local.f32 	%f575, [%rd4+4];
	min.f32 	%f649, %f649, %f575;
	setp.eq.s32 	%p140, %r72, 2;
	@%p140 bra 	$L__BB1_82;
	ld.local.f32 	%f576, [%rd4+8];
	min.f32 	%f649, %f649, %f576;
	setp.lt.u32 	%p141, %r72, 4;
	@%p141 bra 	$L__BB1_82;
	ld.local.f32 	%f577, [%rd4+12];
	min.f32 	%f649, %f649, %f577;
$L__BB1_82:
	mul.wide.s32 	%rd159, %r257, 4;
	add.s64 	%rd160, %rd3, %rd159;
	st.global.f32 	[%rd160], %f649;
$L__BB1_83:
	setp.eq.s32 	%p142, %r71, %r149;
	selp.b32 	%r228, 0, %r71, %p142;
	add.s64 	%rd162, %rd11, %rd161;
	ld.global.nc.f32 	%f38, [%rd162];
	add.s64 	%rd163, %rd12, %rd161;
	ld.global.nc.f32 	%f37, [%rd163];
	sub.f32 	%f578, %f38, %f57;
	sub.f32 	%f579, %f58, %f37;
	max.f32 	%f580, %f578, 0f00000000;
	max.f32 	%f581, %f579, 0f00000000;
	setp.gt.f32 	%p144, %f581, %f580;
	selp.f32 	%f582, %f581, 0f00000000, %p144;
	setp.gt.f32 	%p145, %f580, %f581;
	selp.f32 	%f583, %f580, 0f00000000, %p145;
	selp.f32 	%f584, %f583, %f582, %p130;
	mul.f32 	%f585, %f33, %f59;
	neg.f32 	%f586, %f585;
	fma.rn.f32 	%f587, %f33, %f59, %f586;
	mul.f32 	%f588, %f33, %f60;
	neg.f32 	%f589, %f588;
	fma.rn.f32 	%f590, %f33, %f60, %f589;
	add.f32 	%f591, %f585, %f588;
	sub.f32 	%f592, %f591, %f585;
	sub.f32 	%f593, %f591, %f592;
	sub.f32 	%f594, %f585, %f593;
	sub.f32 	%f595, %f588, %f592;
	add.f32 	%f596, %f595, %f594;
	add.f32 	%f597, %f591, %f584;
	sub.f32 	%f598, %f597, %f591;
	sub.f32 	%f599, %f597, %f598;
	sub.f32 	%f600, %f591, %f599;
	sub.f32 	%f601, %f584, %f598;
	add.f32 	%f602, %f601, %f600;
	add.f32 	%f603, %f587, %f590;
	add.f32 	%f604, %f596, %f602;
	add.f32 	%f605, %f603, %f604;
	add.f32 	%f31, %f597, %f605;
	sub.f32 	%f606, %f31, %f597;
	sub.f32 	%f607, %f606, %f31;
	add.f32 	%f608, %f597, %f607;
	sub.f32 	%f609, %f605, %f606;
	add.f32 	%f32, %f609, %f608;
	fma.rn.f32 	%f610, %f39, %f31, %f58;
	fma.rn.f32 	%f611, %f39, %f32, %f610;
	fma.rn.f32 	%f612, %f138, %f31, %f57;
	fma.rn.f32 	%f613, %f138, %f32, %f612;
	selp.f32 	%f614, %f613, %f611, %p130;
	mul.wide.s32 	%rd164, %r228, 4;
	add.s64 	%rd165, %rd4, %rd164;
	st.local.f32 	[%rd165], %f614;
	add.s32 	%r73, %r228, 1;
	setp.lt.s32 	%p146, %r72, %r149;
	selp.u32 	%r229, 1, 0, %p146;
	add.s32 	%r260, %r72, %r229;
	add.s32 	%r75, %r54, 1;
	setp.lt.s32 	%p147, %r75, %r13;
	@%p147 bra 	$L__BB1_94;
	@%p130 bra 	$L__BB1_89;
	ld.local.f32 	%f650, [%rd4];
	setp.lt.u32 	%p149, %r260, 2;
	@%p149 bra 	$L__BB1_93;
	ld.local.f32 	%f615, [%rd4+4];
	max.f32 	%f650, %f650, %f615;
	setp.eq.s32 	%p150, %r260, 2;
	@%p150 bra 	$L__BB1_93;
	ld.local.f32 	%f616, [%rd4+8];
	max.f32 	%f650, %f650, %f616;
	setp.lt.u32 	%p151, %r260, 4;
	@%p151 bra 	$L__BB1_93;
	ld.local.f32 	%f617, [%rd4+12];
	max.f32 	%f650, %f650, %f617;
	bra.uni 	$L__BB1_93;
$L__BB1_89:
	ld.local.f32 	%f650, [%rd4];
	setp.lt.u32 	%p152, %r260, 2;
	@%p152 bra 	$L__BB1_93;
	ld.local.f32 	%f618, [%rd4+4];
	min.f32 	%f650, %f650, %f618;
	setp.eq.s32 	%p153, %r260, 2;
	@%p153 bra 	$L__BB1_93;
	ld.local.f32 	%f619, [%rd4+8];
	min.f32 	%f650, %f650, %f619;
	setp.lt.u32 	%p154, %r260, 4;
	@%p154 bra 	$L__BB1_93;
	ld.local.f32 	%f620, [%rd4+12];
	min.f32 	%f650, %f650, %f620;
$L__BB1_93:
	mul.wide.s32 	%rd166, %r258, 4;
	add.s64 	%rd167, %rd3, %rd166;
	st.global.f32 	[%rd167], %f650;
$L__BB1_94:
	add.s32 	%r258, %r258, %r64;
	add.s32 	%r257, %r257, %r64;
	add.s32 	%r54, %r75, 1;
	setp.lt.s32 	%p155, %r54, %r147;
	setp.eq.s32 	%p156, %r73, %r149;
	selp.b32 	%r261, 0, %r73, %p156;
	@%p155 bra 	$L__BB1_72;
	bra.uni 	$L__BB1_136;
$L__BB1_95:
	not.pred 	%p78, %p1;
	@%p78 bra 	$L__BB1_113;
	mov.b32 	%r269, 0;
	mov.u32 	%r275, %r276;
$L__BB1_97:
	mov.u32 	%r80, %r54;
	mad.lo.s32 	%r85, %r80, %r146, %r1;
	mul.wide.s32 	%rd133, %r85, 4;
	add.s64 	%rd134, %rd2, %rd133;
	ld.global.nc.f32 	%f87, [%rd134];
	add.s64 	%rd135, %rd1, %rd133;
	ld.global.nc.f32 	%f88, [%rd135];
	sub.f32 	%f457, %f87, %f38;
	sub.f32 	%f458, %f37, %f88;
	max.f32 	%f459, %f457, 0f00000000;
	max.f32 	%f460, %f458, 0f00000000;
	setp.gt.f32 	%p99, %f460, %f459;
	selp.f32 	%f461, %f460, 0f00000000, %p99;
	setp.gt.f32 	%p100, %f459, %f460;
	selp.f32 	%f462, %f459, 0f00000000, %p100;
	selp.f32 	%f463, %f462, %f461, %p62;
	mul.f32 	%f464, %f33, %f31;
	neg.f32 	%f465, %f464;
	fma.rn.f32 	%f466, %f33, %f31, %f465;
	mul.f32 	%f467, %f33, %f32;
	neg.f32 	%f468, %f467;
	fma.rn.f32 	%f469, %f33, %f32, %f468;
	add.f32 	%f470, %f464, %f467;
	sub.f32 	%f471, %f470, %f464;
	sub.f32 	%f472, %f470, %f471;
	sub.f32 	%f473, %f464, %f472;
	sub.f32 	%f474, %f467, %f471;
	add.f32 	%f475, %f474, %f473;
	add.f32 	%f476, %f470, %f463;
	sub.f32 	%f477, %f476, %f470;
	sub.f32 	%f478, %f476, %f477;
	sub.f32 	%f479, %f470, %f478;
	sub.f32 	%f480, %f463, %f477;
	add.f32 	%f481, %f480, %f479;
	add.f32 	%f482, %f466, %f469;
	add.f32 	%f483, %f475, %f481;
	add.f32 	%f484, %f482, %f483;
	add.f32 	%f31, %f476, %f484;
	sub.f32 	%f485, %f31, %f476;
	sub.f32 	%f486, %f485, %f31;
	add.f32 	%f487, %f476, %f486;
	sub.f32 	%f488, %f484, %f485;
	add.f32 	%f32, %f488, %f487;
	fma.rn.f32 	%f489, %f39, %f31, %f37;
	fma.rn.f32 	%f490, %f39, %f32, %f489;
	fma.rn.f32 	%f491, %f138, %f31, %f38;
	fma.rn.f32 	%f492, %f138, %f32, %f491;
	selp.f32 	%f91, %f492, %f490, %p62;
	sub.s32 	%r86, %r11, %r149;
	setp.lt.s32 	%p101, %r276, 1;
	@%p101 bra 	$L__BB1_101;
	add.s32 	%r87, %r86, 2;
	mov.u32 	%r267, %r276;
$L__BB1_99:
	mul.wide.s32 	%rd136, %r269, 4;
	add.s64 	%rd137, %rd7, %rd136;
	ld.global.u32 	%r213, [%rd137];
	setp.ge.s32 	%p102, %r213, %r87;
	mov.u32 	%r276, %r267;
	@%p102 bra 	$L__BB1_101;
	add.s32 	%r215, %r269, 1;
	setp.eq.s32 	%p103, %r215, %r151;
	selp.b32 	%r269, 0, %r215, %p103;
	add.s32 	%r91, %r267, -1;
	setp.gt.s32 	%p104, %r267, 1;
	mov.b32 	%r276, 0;
	mov.u32 	%r267, %r91;
	@%p104 bra 	$L__BB1_99;
$L__BB1_101:
	@%p62 bra 	$L__BB1_106;
	setp.lt.s32 	%p106, %r276, 1;
	@%p106 bra 	$L__BB1_110;
	mov.u32 	%r271, %r276;
$L__BB1_104:
	setp.eq.s32 	%p107, %r275, 0;
	selp.b32 	%r96, %r151, %r275, %p107;
	mul.wide.s32 	%rd138, %r96, 4;
	add.s64 	%rd139, %rd8, %rd138;
	ld.global.f32 	%f493, [%rd139+-4];
	setp.gtu.f32 	%p108, %f493, %f91;
	mov.u32 	%r276, %r271;
	@%p108 bra 	$L__BB1_110;
	add.s32 	%r275, %r96, -1;
	add.s32 	%r98, %r271, -1;
	setp.gt.s32 	%p109, %r271, 1;
	mov.b32 	%r276, 0;
	mov.u32 	%r271, %r98;
	@%p109 bra 	$L__BB1_104;
	bra.uni 	$L__BB1_110;
$L__BB1_106:
	setp.lt.s32 	%p110, %r276, 1;
	@%p110 bra 	$L__BB1_110;
	mov.u32 	%r273, %r276;
$L__BB1_108:
	setp.eq.s32 	%p111, %r275, 0;
	selp.b32 	%r101, %r151, %r275, %p111;
	mul.wide.s32 	%rd140, %r101, 4;
	add.s64 	%rd141, %rd8, %rd140;
	ld.global.f32 	%f494, [%rd141+-4];
	setp.ltu.f32 	%p112, %f494, %f91;
	mov.u32 	%r276, %r273;
	@%p112 bra 	$L__BB1_110;
	add.s32 	%r275, %r101, -1;
	add.s32 	%r103, %r273, -1;
	setp.gt.s32 	%p113, %r273, 1;
	mov.b32 	%r276, 0;
	mov.u32 	%r273, %r103;
	@%p113 bra 	$L__BB1_108;
$L__BB1_110:
	mul.wide.s32 	%rd142, %r275, 4;
	add.s64 	%rd143, %rd7, %rd142;
	st.global.u32 	[%rd143], %r80;
	add.s64 	%rd144, %rd8, %rd142;
	st.global.f32 	[%rd144], %f91;
	add.s32 	%r106, %r275, 1;
	setp.lt.s32 	%p114, %r80, %r13;
	setp.lt.s32 	%p115, %r276, 0;
	or.pred  	%p116, %p114, %p115;
	@%p116 bra 	$L__BB1_112;
	mul.wide.s32 	%rd145, %r269, 4;
	add.s64 	%rd146, %rd8, %rd145;
	ld.global.f32 	%f495, [%rd146];
	add.s64 	%rd148, %rd3, %rd133;
	st.global.f32 	[%rd148], %f495;
$L__BB1_112:
	add.s32 	%r54, %r80, 1;
	setp.lt.s32 	%p117, %r54, %r147;
	add.s32 	%r276, %r276, 1;
	setp.eq.s32 	%p118, %r106, %r151;
	selp.b32 	%r275, 0, %r106, %p118;
	mov.u32 	%r11, %r80;
	mov.f32 	%f37, %f88;
	mov.f32 	%f38, %f87;
	@%p117 bra 	$L__BB1_97;
	bra.uni 	$L__BB1_136;
$L__BB1_113:
	setp.ne.s32 	%p79, %r150, 0;
	@%p79 bra 	$L__BB1_125;
	sub.s32 	%r205, %r2, %r147;
	add.s32 	%r206, %r205, %r148;
	and.b32  	%r207, %r206, 1;
	setp.eq.b32 	%p89, %r207, 1;
	@%p89 bra 	$L__BB1_118;
	mul.wide.s32 	%rd120, %r146, 4;
	add.s64 	%rd121, %rd9, %rd120;
	ld.global.nc.f32 	%f92, [%rd121];
	add.s64 	%rd122, %rd10, %rd120;
	ld.global.nc.f32 	%f93, [%rd122];
	sub.f32 	%f364, %f92, %f38;
	sub.f32 	%f365, %f37, %f93;
	max.f32 	%f366, %f364, 0f00000000;
	max.f32 	%f367, %f365, 0f00000000;
	setp.gt.f32 	%p90, %f366, %f367;
	selp.f32 	%f368, %f366, 0f00000000, %p90;
	mul.f32 	%f369, %f33, %f31;
	neg.f32 	%f370, %f369;
	fma.rn.f32 	%f371, %f33, %f31, %f370;
	mul.f32 	%f372, %f33, %f32;
	neg.f32 	%f373, %f372;
	fma.rn.f32 	%f374, %f33, %f32, %f373;
	add.f32 	%f375, %f369, %f372;
	sub.f32 	%f376, %f375, %f369;
	sub.f32 	%f377, %f375, %f376;
	sub.f32 	%f378, %f369, %f377;
	sub.f32 	%f379, %f372, %f376;
	add.f32 	%f380, %f379, %f378;
	add.f32 	%f381, %f375, %f368;
	sub.f32 	%f382, %f381, %f375;
	sub.f32 	%f383, %f381, %f382;
	sub.f32 	%f384, %f375, %f383;
	sub.f32 	%f385, %f368, %f382;
	add.f32 	%f386, %f385, %f384;
	add.f32 	%f387, %f371, %f374;
	add.f32 	%f388, %f380, %f386;
	add.f32 	%f389, %f387, %f388;
	add.f32 	%f31, %f381, %f389;
	sub.f32 	%f390, %f31, %f381;
	sub.f32 	%f391, %f390, %f31;
	add.f32 	%f392, %f381, %f391;
	sub.f32 	%f393, %f389, %f390;
	add.f32 	%f32, %f393, %f392;
	fma.rn.f32 	%f96, %f138, %f31, %f38;
	setp.lt.s32 	%p91, %r54, %r13;
	@%p91 bra 	$L__BB1_117;
	add.s32 	%r208, %r53, %r146;
	mul.wide.s32 	%rd123, %r208, 4;
	add.s64 	%rd124, %rd3, %rd123;
	fma.rn.f32 	%f394, %f138, %f32, %f96;
	st.global.f32 	[%rd124], %f394;
$L__BB1_117:
	add.s32 	%r54, %r54, 1;
	mov.f32 	%f37, %f93;
	mov.f32 	%f38, %f92;
$L__BB1_118:
	add.s32 	%r209, %r147, -2;
	setp.eq.s32 	%p92, %r209, %r11;
	@%p92 bra 	$L__BB1_136;
	mul.lo.s32 	%r210, %r54, %r146;
	add.s32 	%r211, %r210, %r146;
	add.s32 	%r279, %r1, %r211;
	shl.b32 	%r113, %r146, 1;
	add.s32 	%r278, %r1, %r210;
	mul.wide.s32 	%rd128, %r146, 4;
$L__BB1_120:
	mul.wide.s32 	%rd125, %r278, 4;
	add.s64 	%rd13, %rd2, %rd125;
	ld.global.nc.f32 	%f105, [%rd13];
	add.s64 	%rd14, %rd1, %rd125;
	ld.global.nc.f32 	%f106, [%rd14];
	sub.f32 	%f395, %f105, %f38;
	sub.f32 	%f396, %f37, %f106;
	max.f32 	%f397, %f395, 0f00000000;
	max.f32 	%f398, %f396, 0f00000000;
	setp.gt.f32 	%p93, %f397, %f398;
	selp.f32 	%f399, %f397, 0f00000000, %p93;
	mul.f32 	%f400, %f33, %f31;
	neg.f32 	%f401, %f400;
	fma.rn.f32 	%f402, %f33, %f31, %f401;
	mul.f32 	%f403, %f33, %f32;
	neg.f32 	%f404, %f403;
	fma.rn.f32 	%f405, %f33, %f32, %f404;
	add.f32 	%f406, %f400, %f403;
	sub.f32 	%f407, %f406, %f400;
	sub.f32 	%f408, %f406, %f407;
	sub.f32 	%f409, %f400, %f408;
	sub.f32 	%f410, %f403, %f407;
	add.f32 	%f411, %f410, %f409;
	add.f32 	%f412, %f406, %f399;
	sub.f32 	%f413, %f412, %f406;
	sub.f32 	%f414, %f412, %f413;
	sub.f32 	%f415, %f406, %f414;
	sub.f32 	%f416, %f399, %f413;
	add.f32 	%f417, %f416, %f415;
	add.f32 	%f418, %f402, %f405;
	add.f32 	%f419, %f411, %f417;
	add.f32 	%f420, %f418, %f419;
	add.f32 	%f107, %f412, %f420;
	sub.f32 	%f421, %f107, %f412;
	sub.f32 	%f422, %f421, %f107;
	add.f32 	%f423, %f412, %f422;
	sub.f32 	%f424, %f420, %f421;
	add.f32 	%f108, %f424, %f423;
	fma.rn.f32 	%f109, %f138, %f107, %f38;
	setp.lt.s32 	%p94, %r54, %r13;
	@%p94 bra 	$L__BB1_122;
	add.s64 	%rd127, %rd3, %rd125;
	fma.rn.f32 	%f425, %f138, %f108, %f109;
	st.global.f32 	[%rd127], %f425;
$L__BB1_122:
	add.s64 	%rd129, %rd13, %rd128;
	ld.global.nc.f32 	%f38, [%rd129];
	add.s64 	%rd130, %rd14, %rd128;
	ld.global.nc.f32 	%f37, [%rd130];
	sub.f32 	%f426, %f38, %f105;
	sub.f32 	%f427, %f106, %f37;
	max.f32 	%f428, %f426, 0f00000000;
	max.f32 	%f429, %f427, 0f00000000;
	setp.gt.f32 	%p95, %f428, %f429;
	selp.f32 	%f430, %f428, 0f00000000, %p95;
	mul.f32 	%f431, %f33, %f107;
	neg.f32 	%f432, %f431;
	fma.rn.f32 	%f433, %f33, %f107, %f432;
	mul.f32 	%f434, %f33, %f108;
	neg.f32 	%f435, %f434;
	fma.rn.f32 	%f436, %f33, %f108, %f435;
	add.f32 	%f437, %f431, %f434;
	sub.f32 	%f438, %f437, %f431;
	sub.f32 	%f439, %f437, %f438;
	sub.f32 	%f440, %f431, %f439;
	sub.f32 	%f441, %f434, %f438;
	add.f32 	%f442, %f441, %f440;
	add.f32 	%f443, %f437, %f430;
	sub.f32 	%f444, %f443, %f437;
	sub.f32 	%f445, %f443, %f444;
	sub.f32 	%f446, %f437, %f445;
	sub.f32 	%f447, %f430, %f444;
	add.f32 	%f448, %f447, %f446;
	add.f32 	%f449, %f433, %f436;
	add.f32 	%f450, %f442, %f448;
	add.f32 	%f451, %f449, %f450;
	add.f32 	%f31, %f443, %f451;
	sub.f32 	%f452, %f31, %f443;
	sub.f32 	%f453, %f452, %f31;
	add.f32 	%f454, %f443, %f453;
	sub.f32 	%f455, %f451, %f452;
	add.f32 	%f32, %f455, %f454;
	fma.rn.f32 	%f114, %f138, %f31, %f105;
	add.s32 	%r118, %r54, 1;
	setp.lt.s32 	%p96, %r118, %r13;
	@%p96 bra 	$L__BB1_124;
	mul.wide.s32 	%rd131, %r279, 4;
	add.s64 	%rd132, %rd3, %rd131;
	fma.rn.f32 	%f456, %f138, %f32, %f114;
	st.global.f32 	[%rd132], %f456;
$L__BB1_124:
	add.s32 	%r279, %r279, %r113;
	add.s32 	%r278, %r278, %r113;
	add.s32 	%r54, %r118, 1;
	setp.lt.s32 	%p97, %r54, %r147;
	@%p97 bra 	$L__BB1_120;
	bra.uni 	$L__BB1_136;
$L__BB1_125:
	sub.s32 	%r198, %r2, %r147;
	add.s32 	%r199, %r198, %r148;
	and.b32  	%r200, %r199, 1;
	setp.eq.b32 	%p80, %r200, 1;
	@%p80 bra 	$L__BB1_129;
	mul.wide.s32 	%rd107, %r146, 4;
	add.s64 	%rd108, %rd9, %rd107;
	ld.global.nc.f32 	%f115, [%rd108];
	add.s64 	%rd109, %rd10, %rd107;
	ld.global.nc.f32 	%f116, [%rd109];
	sub.f32 	%f271, %f115, %f38;
	sub.f32 	%f272, %f37, %f116;
	max.f32 	%f273, %f271, 0f00000000;
	max.f32 	%f274, %f272, 0f00000000;
	setp.gt.f32 	%p81, %f274, %f273;
	selp.f32 	%f275, %f274, 0f00000000, %p81;
	mul.f32 	%f276, %f33, %f31;
	neg.f32 	%f277, %f276;
	fma.rn.f32 	%f278, %f33, %f31, %f277;
	mul.f32 	%f279, %f33, %f32;
	neg.f32 	%f280, %f279;
	fma.rn.f32 	%f281, %f33, %f32, %f280;
	add.f32 	%f282, %f276, %f279;
	sub.f32 	%f283, %f282, %f276;
	sub.f32 	%f284, %f282, %f283;
	sub.f32 	%f285, %f276, %f284;
	sub.f32 	%f286, %f279, %f283;
	add.f32 	%f287, %f286, %f285;
	add.f32 	%f288, %f282, %f275;
	sub.f32 	%f289, %f288, %f282;
	sub.f32 	%f290, %f288, %f289;
	sub.f32 	%f291, %f282, %f290;
	sub.f32 	%f292, %f275, %f289;
	add.f32 	%f293, %f292, %f291;
	add.f32 	%f294, %f278, %f281;
	add.f32 	%f295, %f287, %f293;
	add.f32 	%f296, %f294, %f295;
	add.f32 	%f31, %f288, %f296;
	sub.f32 	%f297, %f31, %f288;
	sub.f32 	%f298, %f297, %f31;
	add.f32 	%f299, %f288, %f298;
	sub.f32 	%f300, %f296, %f297;
	add.f32 	%f32, %f300, %f299;
	fma.rn.f32 	%f119, %f39, %f31, %f37;
	setp.lt.s32 	%p82, %r54, %r13;
	@%p82 bra 	$L__BB1_128;
	add.s32 	%r201, %r53, %r146;
	mul.wide.s32 	%rd110, %r201, 4;
	add.s64 	%rd111, %rd3, %rd110;
	fma.rn.f32 	%f301, %f39, %f32, %f119;
	st.global.f32 	[%rd111], %f301;
$L__BB1_128:
	add.s32 	%r54, %r54, 1;
	mov.f32 	%f37, %f116;
	mov.f32 	%f38, %f115;
$L__BB1_129:
	add.s32 	%r202, %r147, -2;
	setp.eq.s32 	%p83, %r202, %r11;
	@%p83 bra 	$L__BB1_136;
	mul.lo.s32 	%r203, %r54, %r146;
	add.s32 	%r204, %r203, %r146;
	add.s32 	%r283, %r1, %r204;
	shl.b32 	%r125, %r146, 1;
	add.s32 	%r282, %r1, %r203;
	mul.wide.s32 	%rd115, %r146, 4;
$L__BB1_131:
	mul.wide.s32 	%rd112, %r282, 4;
	add.s64 	%rd15, %rd2, %rd112;
	ld.global.nc.f32 	%f128, [%rd15];
	add.s64 	%rd16, %rd1, %rd112;
	ld.global.nc.f32 	%f129, [%rd16];
	sub.f32 	%f302, %f128, %f38;
	sub.f32 	%f303, %f37, %f129;
	max.f32 	%f304, %f302, 0f00000000;
	max.f32 	%f305, %f303, 0f00000000;
	setp.gt.f32 	%p84, %f305, %f304;
	selp.f32 	%f306, %f305, 0f00000000, %p84;
	mul.f32 	%f307, %f33, %f31;
	neg.f32 	%f308, %f307;
	fma.rn.f32 	%f309, %f33, %f31, %f308;
	mul.f32 	%f310, %f33, %f32;
	neg.f32 	%f311, %f310;
	fma.rn.f32 	%f312, %f33, %f32, %f311;
	add.f32 	%f313, %f307, %f310;
	sub.f32 	%f314, %f313, %f307;
	sub.f32 	%f315, %f313, %f314;
	sub.f32 	%f316, %f307, %f315;
	sub.f32 	%f317, %f310, %f314;
	add.f32 	%f318, %f317, %f316;
	add.f32 	%f319, %f313, %f306;
	sub.f32 	%f320, %f319, %f313;
	sub.f32 	%f321, %f319, %f320;
	sub.f32 	%f322, %f313, %f321;
	sub.f32 	%f323, %f306, %f320;
	add.f32 	%f324, %f323, %f322;
	add.f32 	%f325, %f309, %f312;
	add.f32 	%f326, %f318, %f324;
	add.f32 	%f327, %f325, %f326;
	add.f32 	%f130, %f319, %f327;
	sub.f32 	%f328, %f130, %f319;
	sub.f32 	%f329, %f328, %f130;
	add.f32 	%f330, %f319, %f329;
	sub.f32 	%f331, %f327, %f328;
	add.f32 	%f131, %f331, %f330;
	fma.rn.f32 	%f132, %f39, %f130, %f37;
	setp.lt.s32 	%p85, %r54, %r13;
	@%p85 bra 	$L__BB1_133;
	add.s64 	%rd114, %rd3, %rd112;
	fma.rn.f32 	%f332, %f39, %f131, %f132;
	st.global.f32 	[%rd114], %f332;
$L__BB1_133:
	add.s64 	%rd116, %rd15, %rd115;
	ld.global.nc.f32 	%f38, [%rd116];
	add.s64 	%rd117, %rd16, %rd115;
	ld.global.nc.f32 	%f37, [%rd117];
	sub.f32 	%f333, %f38, %f128;
	sub.f32 	%f334, %f129, %f37;
	max.f32 	%f335, %f333, 0f00000000;
	max.f32 	%f336, %f334, 0f00000000;
	setp.gt.f32 	%p86, %f336, %f335;
	selp.f32 	%f337, %f336, 0f00000000, %p86;
	mul.f32 	%f338, %f33, %f130;
	neg.f32 	%f339, %f338;
	fma.rn.f32 	%f340, %f33, %f130, %f339;
	mul.f32 	%f341, %f33, %f131;
	neg.f32 	%f342, %f341;
	fma.rn.f32 	%f343, %f33, %f131, %f342;
	add.f32 	%f344, %f338, %f341;
	sub.f32 	%f345, %f344, %f338;
	sub.f32 	%f346, %f344, %f345;
	sub.f32 	%f347, %f338, %f346;
	sub.f32 	%f348, %f341, %f345;
	add.f32 	%f349, %f348, %f347;
	add.f32 	%f350, %f344, %f337;
	sub.f32 	%f351, %f350, %f344;
	sub.f32 	%f352, %f350, %f351;
	sub.f32 	%f353, %f344, %f352;
	sub.f32 	%f354, %f337, %f351;
	add.f32 	%f355, %f354, %f353;
	add.f32 	%f356, %f340, %f343;
	add.f32 	%f357, %f349, %f355;
	add.f32 	%f358, %f356, %f357;
	add.f32 	%f31, %f350, %f358;
	sub.f32 	%f359, %f31, %f350;
	sub.f32 	%f360, %f359, %f31;
	add.f32 	%f361, %f350, %f360;
	sub.f32 	%f362, %f358, %f359;
	add.f32 	%f32, %f362, %f361;
	fma.rn.f32 	%f137, %f39, %f31, %f129;
	add.s32 	%r130, %r54, 1;
	setp.lt.s32 	%p87, %r130, %r13;
	@%p87 bra 	$L__BB1_135;
	mul.wide.s32 	%rd118, %r283, 4;
	add.s64 	%rd119, %rd3, %rd118;
	fma.rn.f32 	%f363, %f39, %f32, %f137;
	st.global.f32 	[%rd119], %f363;
$L__BB1_135:
	add.s32 	%r283, %r283, %r125;
	add.s32 	%r282, %r282, %r125;
	add.s32 	%r54, %r130, 1;
	setp.lt.s32 	%p88, %r54, %r147;
	@%p88 bra 	$L__BB1_131;
$L__BB1_136:
	ret;

}


// ===== COMPILED SASS (sm_100) =====

	.target	sm_100

	.elftype	@"ET_EXEC"


//--------------------- .note.nv.tkinfo           --------------------------
	.section	.note.nv.tkinfo,"",@"SHT_NOTE"
	.sectionflags	@"SHF_NOTE_NV_TKINFO"
	.tkinfo
        /*0018*/ 	.word	0x00000002
        /*0030*/ 	.string	""
        /*0030*/ 	.string	"ptxas"
        /*0030*/ 	.string	"Cuda compilation tools, release 13.0, V13.0.88"
        /*0030*/ 	.string	"Build cuda_13.0.r13.0/compiler.36424714_0"
        /*0030*/ 	.string	"-arch sm_100 -m 64 "



//--------------------- .note.nv.cuinfo           --------------------------
	.section	.note.nv.cuinfo,"",@"SHT_NOTE"
	.sectionflags	@"SHF_NOTE_NV_CUINFO"
        /*0018*/ 	.short	0x0002
        /*001a*/ 	.short	0x0064
        /*001c*/ 	.short	0x0082
	.zero		2


//--------------------- .nv.info                  --------------------------
	.section	.nv.info,"",@"SHT_CUDA_INFO"
	.align	4


	//----- nvinfo : EIATTR_REGCOUNT
	.align		4
        /*0000*/ 	.byte	0x04, 0x2f
        /*0002*/ 	.short	(.L_1 - .L_0)
	.align		4
.L_0:
        /*0004*/ 	.word	index@(safezonestop_batch_f32)
        /*0008*/ 	.word	0x00000020


	//----- nvinfo : EIATTR_FRAME_SIZE
	.align		4
.L_1:
        /*000c*/ 	.byte	0x04, 0x11
        /*000e*/ 	.short	(.L_3 - .L_2)
	.align		4
.L_2:
        /*0010*/ 	.word	index@($__internal_1_$__cuda_sm20_rcp_rn_f32_slowpath)
        /*0014*/ 	.word	0x00000000


	//----- nvinfo : EIATTR_FRAME_SIZE
	.align		4
.L_3:
        /*0018*/ 	.byte	0x04, 0x11
        /*001a*/ 	.short	(.L_5 - .L_4)
	.align		4
.L_4:
        /*001c*/ 	.word	index@(safezonestop_batch_f32)
        /*0020*/ 	.word	0x00000000


	//----- nvinfo : EIATTR_REGCOUNT
	.align		4
.L_5:
        /*0024*/ 	.byte	0x04, 0x2f
        /*0026*/ 	.short	(.L_7 - .L_6)
	.align		4
.L_6:
        /*0028*/ 	.word	index@(safezonestop_many_series_one_param_time_major_f32)
        /*002c*/ 	.word	0x00000020


	//----- nvinfo : EIATTR_FRAME_SIZE
	.align		4
.L_7:
        /*0030*/ 	.byte	0x04, 0x11
        /*0032*/ 	.short	(.L_9 - .L_8)
	.align		4
.L_8:
        /*0034*/ 	.word	index@($__internal_0_$__cuda_sm20_rcp_rn_f32_slowpath)
        /*0038*/ 	.word	0x00000000


	//----- nvinfo : EIATTR_FRAME_SIZE
	.align		4
.L_9:
        /*003c*/ 	.byte	0x04, 0x11
        /*003e*/ 	.short	(.L_11 - .L_10)
	.align		4
.L_10:
        /*0040*/ 	.word	index@(safezonestop_many_series_one_param_time_major_f32)
        /*0044*/ 	.word	0x00000000


	//----- nvinfo : EIATTR_MIN_STACK_SIZE
	.align		4
.L_11:
        /*0048*/ 	.byte	0x04, 0x12
        /*004a*/ 	.short	(.L_13 - .L_12)
	.align		4
.L_12:
        /*004c*/ 	.word	index@(safezonestop_many_series_one_param_time_major_f32)
        /*0050*/ 	.word	0x00000000


	//----- nvinfo : EIATTR_MIN_STACK_SIZE
	.align		4
.L_13:
        /*0054*/ 	.byte	0x04, 0x12
        /*0056*/ 	.short	(.L_15 - .L_14)
	.align		4
.L_14:
        /*0058*/ 	.word	index@(safezonestop_batch_f32)
        /*005c*/ 	.word	0x00000000
.L_15:


//--------------------- .nv.compat                --------------------------
	.section	.nv.compat,"",@"SHT_CUDA_COMPAT_INFO"
	.align	4
        /*0000*/ 	.byte	0x02, 0x09, 0x00, 0x00, 0x02, 0x02, 0x01, 0x00, 0x02, 0x05, 0x05, 0x00, 0x03, 0x07, 0x01, 0x01
        /*0010*/ 	.byte	0x02, 0x03, 0x00, 0x00, 0x02, 0x06, 0x01, 0x00, 0x04, 0x0b, 0x08, 0x00, 0x09, 0x00, 0x00, 0x00
        /*0020*/ 	.byte	0x00, 0x00, 0x00, 0x00


//--------------------- .nv.info.safezonestop_many_series_one_param_time_major_f32 --------------------------
	.section	.nv.info.safezonestop_many_series_one_param_time_major_f32,"",@"SHT_CUDA_INFO"
	.sectionflags	@""
	.align	4


	//----- nvinfo : EIATTR_CUDA_API_VERSION
	.align		4
        /*0000*/ 	.byte	0x04, 0x37
        /*0002*/ 	.short	(.L_17 - .L_16)
.L_16:
        /*0004*/ 	.word	0x00000082


	//----- nvinfo : EIATTR_KPARAM_INFO
	.align		4
.L_17:
        /*0008*/ 	.byte	0x04, 0x17
        /*000a*/ 	.short	(.L_19 - .L_18)
.L_18:
        /*000c*/ 	.word	0x00000000
        /*0010*/ 	.short	0x000c
        /*0012*/ 	.short	0x0050
        /*0014*/ 	.byte	0x00, 0xf5, 0x21, 0x00


	//----- nvinfo : EIATTR_KPARAM_INFO
	.align		4
.L_19:
        /*0018*/ 	.byte	0x04, 0x17
        /*001a*/ 	.short	(.L_21 - .L_20)
.L_20:
        /*001c*/ 	.word	0x00000000
        /*0020*/ 	.short	0x000b
        /*0022*/ 	.short	0x0048
        /*0024*/ 	.byte	0x00, 0xf0, 0x11, 0x00


	//----- nvinfo : EIATTR_KPARAM_INFO
	.align		4
.L_21:
        /*0028*/ 	.byte	0x04, 0x17
        /*002a*/ 	.short	(.L_23 - .L_22)
.L_22:
        /*002c*/ 	.word	0x00000000
        /*0030*/ 	.short	0x000a
        /*0032*/ 	.short	0x0040
        /*0034*/ 	.byte	0x00, 0xf5, 0x21, 0x00


	//----- nvinfo : EIATTR_KPARAM_INFO
	.align		4
.L_23:
        /*0038*/ 	.byte	0x04, 0x17
        /*003a*/ 	.short	(.L_25 - .L_24)
.L_24:
        /*003c*/ 	.word	0x00000000
        /*0040*/ 	.short	0x0009
        /*0042*/ 	.short	0x0038
        /*0044*/ 	.byte	0x00, 0xf5, 0x21, 0x00


	//----- nvinfo : EIATTR_KPARAM_INFO
	.align		4
.L_25:
        /*0048*/ 	.byte	0x04, 0x17
        /*004a*/ 	.short	(.L_27 - .L_26)
.L_26:
        /*004c*/ 	.word	0x00000000
        /*0050*/ 	.short	0x0008
        /*0052*/ 	.short	0x0030
        /*0054*/ 	.byte	0x00, 0xf0, 0x11, 0x00


	//----- nvinfo : EIATTR_KPARAM_INFO
	.align		4
.L_27:
        /*0058*/ 	.byte	0x04, 0x17
        /*005a*/ 	.short	(.L_29 - .L_28)
.L_28:
        /*005c*/ 	.word	0x00000000
        /*0060*/ 	.short	0x0007
        /*0062*/ 	.short	0x0028
        /*0064*/ 	.byte	0x00, 0xf5, 0x21, 0x00


	//----- nvinfo : EIATTR_KPARAM_INFO
	.align		4
.L_29:
        /*0068*/ 	.byte	0x04, 0x17
        /*006a*/ 	.short	(.L_31 - .L_30)
.L_30:
        /*006c*/ 	.word	0x00000000
        /*0070*/ 	.short	0x0006
        /*0072*/ 	.short	0x0020
        /*0074*/ 	.byte	0x00, 0xf0, 0x11, 0x00


	//----- nvinfo : EIATTR_KPARAM_INFO
	.align		4
.L_31:
        /*0078*/ 	.byte	0x04, 0x17
        /*007a*/ 	.short	(.L_33 - .L_32)
.L_32:
        /*007c*/ 	.word	0x00000000
        /*0080*/ 	.short	0x0005
        /*0082*/ 	.short	0x001c
        /*0084*/ 	.byte	0x00, 0xf0, 0x11, 0x00


	//----- nvinfo : EIATTR_KPARAM_INFO
	.align		4
.L_33:
        /*0088*/ 	.byte	0x04, 0x17
        /*008a*/ 	.short	(.L_35 - .L_34)
.L_34:
        /*008c*/ 	.word	0x00000000
        /*0090*/ 	.short	0x0004
        /*0092*/ 	.short	0x0018
        /*0094*/ 	.byte	0x00, 0xf0, 0x11, 0x00


	//----- nvinfo : EIATTR_KPARAM_INFO
	.align		4
.L_35:
        /*0098*/ 	.byte	0x04, 0x17
        /*009a*/ 	.short	(.L_37 - .L_36)
.L_36:
        /*009c*/ 	.word	0x00000000
        /*00a0*/ 	.short	0x0003
        /*00a2*/ 	.short	0x0014
        /*00a4*/ 	.byte	0x00, 0xf0, 0x11, 0x00


	//----- nvinfo : EIATTR_KPARAM_INFO
	.align		4
.L_37:
        /*00a8*/ 	.byte	0x04, 0x17
        /*00aa*/ 	.short	(.L_39 - .L_38)
.L_38:
        /*00ac*/ 	.word	0x00000000
        /*00b0*/ 	.short	0x0002
        /*00b2*/ 	.short	0x0010
        /*00b4*/ 	.byte	0x00, 0xf0, 0x11, 0x00


	//----- nvinfo : EIATTR_KPARAM_INFO
	.align		4
.L_39:
        /*00b8*/ 	.byte	0x04, 0x17
        /*00ba*/ 	.short	(.L_41 - .L_40)
.L_40:
        /*00bc*/ 	.word	0x00000000
        /*00c0*/ 	.short	0x0001
        /*00c2*/ 	.short	0x0008
        /*00c4*/ 	.byte	0x00, 0xf5, 0x21, 0x00


	//----- nvinfo : EIATTR_KPARAM_INFO
	.align		4
.L_41:
        /*00c8*/ 	.byte	0x04, 0x17
        /*00ca*/ 	.short	(.L_43 - .L_42)
.L_42:
        /*00cc*/ 	.word	0x00000000
        /*00d0*/ 	.short	0x0000
        /*00d2*/ 	.short	0x0000
        /*00d4*/ 	.byte	0x00, 0xf5, 0x21, 0x00


	//----- nvinfo : EIATTR_SPARSE_MMA_MASK
	.align		4
.L_43:
        /*00d8*/ 	.byte	0x03, 0x50
        /*00da*/ 	.short	0x0000


	//----- nvinfo : EIATTR_MAXREG_COUNT
	.align		4
        /*00dc*/ 	.byte	0x03, 0x1b
        /*00de*/ 	.short	0x00ff


	//----- nvinfo : EIATTR_MERCURY_ISA_VERSION
	.align		4
        /*00e0*/ 	.byte	0x03, 0x5f
        /*00e2*/ 	.short	0x0101


	//----- nvinfo : EIATTR_VRC_CTA_INIT_COUNT
	.align		4
        /*00e4*/ 	.byte	0x02, 0x4a
	.zero		1
	.zero		1


	//----- nvinfo : EIATTR_EXIT_INSTR_OFFSETS
	.align		4
        /*00e8*/ 	.byte	0x04, 0x1c
        /*00ea*/ 	.short	(.L_45 - .L_44)


	//   ....[0]....
.L_44:
        /*00ec*/ 	.word	0x00000070


	//   ....[1]....
        /*00f0*/ 	.word	0x00000150


	//   ....[2]....
        /*00f4*/ 	.word	0x00000340


	//   ....[3]....
        /*00f8*/ 	.word	0x00000450


	//   ....[4]....
        /*00fc*/ 	.word	0x00000520


	//   ....[5]....
        /*0100*/ 	.word	0x00000580


	//   ....[6]....
        /*0104*/ 	.word	0x00000600


	//   ....[7]....
        /*0108*/ 	.word	0x00000800


	//   ....[8]....
        /*010c*/ 	.word	0x00000910


	//   ....[9]....
        /*0110*/ 	.word	0x000009e0


	//   ....[10]....
        /*0114*/ 	.word	0x00000a40


	//   ....[11]....
        /*0118*/ 	.word	0x00000ef0


	//   ....[12]....
        /*011c*/ 	.word	0x00002090


	//   ....[13]....
        /*0120*/ 	.word	0x000026a0


	//   ....[14]....
        /*0124*/ 	.word	0x00003280


	//   ....[15]....
        /*0128*/ 	.word	0x00003a40


	//   ....[16]....
        /*012c*/ 	.word	0x00003dd0


	//   ....[17]....
        /*0130*/ 	.word	0x000043e0


	//   ....[18]....
        /*0134*/ 	.word	0x00004740


	//   ....[19]....
        /*0138*/ 	.word	0x00004d50


	//----- nvinfo : EIATTR_CRS_STACK_SIZE
	.align		4
.L_45:
        /*013c*/ 	.byte	0x04, 0x1e
        /*013e*/ 	.short	(.L_47 - .L_46)
.L_46:
        /*0140*/ 	.word	0x00000000


	//----- nvinfo : EIATTR_CBANK_PARAM_SIZE
	.align		4
.L_47:
        /*0144*/ 	.byte	0x03, 0x19
        /*0146*/ 	.short	0x0058


	//----- nvinfo : EIATTR_PARAM_CBANK
	.align		4
        /*0148*/ 	.byte	0x04, 0x0a
        /*014a*/ 	.short	(.L_49 - .L_48)
	.align		4
.L_48:
        /*014c*/ 	.word	index@(.nv.constant0.safezonestop_many_series_one_param_time_major_f32)
        /*0150*/ 	.short	0x0380
        /*0152*/ 	.short	0x0058


	//----- nvinfo : EIATTR_SW_WAR
	.align		4
.L_49:
        /*0154*/ 	.byte	0x04, 0x36
        /*0156*/ 	.short	(.L_51 - .L_50)
.L_50:
        /*0158*/ 	.word	0x00000008
.L_51:


//--------------------- .nv.info.safezonestop_batch_f32 --------------------------
	.section	.nv.info.safezonestop_batch_f32,"",@"SHT_CUDA_INFO"
	.sectionflags	@""
	.align	4


	//----- nvinfo : EIATTR_CUDA_API_VERSION
	.align		4
        /*0000*/ 	.byte	0x04, 0x37
        /*0002*/ 	.short	(.L_53 - .L_52)
.L_52:
        /*0004*/ 	.word	0x00000082


	//----- nvinfo : EIATTR_KPARAM_INFO
	.align		4
.L_53:
        /*0008*/ 	.byte	0x04, 0x17
        /*000a*/ 	.short	(.L_55 - .L_54)
.L_54:
        /*000c*/ 	.word	0x00000000
        /*0010*/ 	.short	0x000d
        /*0012*/ 	.short	0x0058
        /*0014*/ 	.byte	0x00, 0xf5, 0x21, 0x00


	//----- nvinfo : EIATTR_KPARAM_INFO
	.align		4
.L_55:
        /*0018*/ 	.byte	0x04, 0x17
        /*001a*/ 	.short	(.L_57 - .L_56)
.L_56:
        /*001c*/ 	.word	0x00000000
        /*0020*/ 	.short	0x000c
        /*0022*/ 	.short	0x0050
        /*0024*/ 	.byte	0x00, 0xf0, 0x11, 0x00


	//----- nvinfo : EIATTR_KPARAM_INFO
	.align		4
.L_57:
        /*0028*/ 	.byte	0x04, 0x17
        /*002a*/ 	.short	(.L_59 - .L_58)
.L_58:
        /*002c*/ 	.word	0x00000000
        /*0030*/ 	.short	0x000b
        /*0032*/ 	.short	0x0048
        /*0034*/ 	.byte	0x00, 0xf5, 0x21, 0x00


	//----- nvinfo : EIATTR_KPARAM_INFO
	.align		4
.L_59:
        /*0038*/ 	.byte	0x04, 0x17
        /*003a*/ 	.short	(.L_61 - .L_60)
.L_60:
        /*003c*/ 	.word	0x00000000
        /*0040*/ 	.short	0x000a
        /*0042*/ 	.short	0x0040
        /*0044*/ 	.byte	0x00, 0xf5, 0x21, 0x00


	//----- nvinfo : EIATTR_KPARAM_INFO
	.align		4
.L_61:
        /*0048*/ 	.byte	0x04, 0x17
        /*004a*/ 	.short	(.L_63 - .L_62)
.L_62:
        /*004c*/ 	.word	0x00000000
        /*0050*/ 	.short	0x0009
        /*0052*/ 	.short	0x003c
        /*0054*/ 	.byte	0x00, 0xf0, 0x11, 0x00


	//----- nvinfo : EIATTR_KPARAM_INFO
	.align		4
.L_63:
        /*0058*/ 	.byte	0x04, 0x17
        /*005a*/ 	.short	(.L_65 - .L_64)
.L_64:
        /*005c*/ 	.word	0x00000000
        /*0060*/ 	.short	0x0008
        /*0062*/ 	.short	0x0038
        /*0064*/ 	.byte	0x00, 0xf0, 0x11, 0x00


	//----- nvinfo : EIATTR_KPARAM_INFO
	.align		4
.L_65:
        /*0068*/ 	.byte	0x04, 0x17
        /*006a*/ 	.short	(.L_67 - .L_66)
.L_66:
        /*006c*/ 	.word	0x00000000
        /*0070*/ 	.short	0x0007
        /*0072*/ 	.short	0x0030
        /*0074*/ 	.byte	0x00, 0xf5, 0x21, 0x00


	//----- nvinfo : EIATTR_KPARAM_INFO
	.align		4
.L_67:
        /*0078*/ 	.byte	0x04, 0x17
        /*007a*/ 	.short	(.L_69 - .L_68)
.L_68:
        /*007c*/ 	.word	0x00000000
        /*0080*/ 	.short	0x0006
        /*0082*/ 	.short	0x0028
        /*0084*/ 	.byte	0x00, 0xf5, 0x21, 0x00


	//----- nvinfo : EIATTR_KPARAM_INFO
	.align		4
.L_69:
        /*0088*/ 	.byte	0x04, 0x17
        /*008a*/ 	.short	(.L_71 - .L_70)
.L_70:
        /*008c*/ 	.word	0x00000000
        /*0090*/ 	.short	0x0005
        /*0092*/ 	.short	0x0020
        /*0094*/ 	.byte	0x00, 0xf5, 0x21, 0x00


	//----- nvinfo : EIATTR_KPARAM_INFO
	.align		4
.L_71:
        /*0098*/ 	.byte	0x04, 0x17
        /*009a*/ 	.short	(.L_73 - .L_72)
.L_72:
        /*009c*/ 	.word	0x00000000
        /*00a0*/ 	.short	0x0004
        /*00a2*/ 	.short	0x001c
        /*00a4*/ 	.byte	0x00, 0xf0, 0x11, 0x00


	//----- nvinfo : EIATTR_KPARAM_INFO
	.align		4
.L_73:
        /*00a8*/ 	.byte	0x04, 0x17
        /*00aa*/ 	.short	(.L_75 - .L_74)
.L_74:
        /*00ac*/ 	.word	0x00000000
        /*00b0*/ 	.short	0x0003
        /*00b2*/ 	.short	0x0018
        /*00b4*/ 	.byte	0x00, 0xf0, 0x11, 0x00


	//----- nvinfo : EIATTR_KPARAM_INFO
	.align		4
.L_75:
        /*00b8*/ 	.byte	0x04, 0x17
        /*00ba*/ 	.short	(.L_77 - .L_76)
.L_76:
        /*00bc*/ 	.word	0x00000000
        /*00c0*/ 	.short	0x0002
        /*00c2*/ 	.short	0x0010
        /*00c4*/ 	.byte	0x00, 0xf5, 0x21, 0x00


	//----- nvinfo : EIATTR_KPARAM_INFO
	.align		4
.L_77:
        /*00c8*/ 	.byte	0x04, 0x17
        /*00ca*/ 	.short	(.L_79 - .L_78)
.L_78:
        /*00cc*/ 	.word	0x00000000
        /*00d0*/ 	.short	0x0001
        /*00d2*/ 	.short	0x0008
        /*00d4*/ 	.byte	0x00, 0xf5, 0x21, 0x00


	//----- nvinfo : EIATTR_KPARAM_INFO
	.align		4
.L_79:
        /*00d8*/ 	.byte	0x04, 0x17
        /*00da*/ 	.short	(.L_81 - .L_80)
.L_80:
        /*00dc*/ 	.word	0x00000000
        /*00e0*/ 	.short	0x0000
        /*00e2*/ 	.short	0x0000
        /*00e4*/ 	.byte	0x00, 0xf5, 0x21, 0x00


	//----- nvinfo : EIATTR_SPARSE_MMA_MASK
	.align		4
.L_81:
        /*00e8*/ 	.byte	0x03, 0x50
        /*00ea*/ 	.short	0x0000


	//----- nvinfo : EIATTR_MAXREG_COUNT
	.align		4
        /*00ec*/ 	.byte	0x03, 0x1b
        /*00ee*/ 	.short	0x00ff


	//----- nvinfo : EIATTR_MERCURY_ISA_VERSION
	.align		4
        /*00f0*/ 	.byte	0x03, 0x5f
        /*00f2*/ 	.short	0x0101


	//----- nvinfo : EIATTR_VRC_CTA_INIT_COUNT
	.align		4
        /*00f4*/ 	.byte	0x02, 0x4a
	.zero		1
	.zero		1


	//----- nvinfo : EIATTR_EXIT_INSTR_OFFSETS
	.align		4
        /*00f8*/ 	.byte	0x04, 0x1c
        /*00fa*/ 	.short	(.L_83 - .L_82)


	//   ....[0]....
.L_82:
        /*00fc*/ 	.word	0x000000c0


	//   ....[1]....
        /*0100*/ 	.word	0x000001f0


	//   ....[2]....
        /*0104*/ 	.word	0x000003b0


	//   ....[3]....
        /*0108*/ 	.word	0x000004a0


	//   ....[4]....
        /*010c*/ 	.word	0x00000560


	//   ....[5]....
        /*0110*/ 	.word	0x000005c0


	//   ....[6]....
        /*0114*/ 	.word	0x000007d0


	//   ....[7]....
        /*0118*/ 	.word	0x000008c0


	//   ....[8]....
        /*011c*/ 	.word	0x00000980


	//   ....[9]....
        /*0120*/ 	.word	0x000009e0


	//   ....[10]....
        /*0124*/ 	.word	0x00000da0


	//   ....[11]....
        /*0128*/ 	.word	0x00001d70


	//   ....[12]....
        /*012c*/ 	.word	0x00002660


	//   ....[13]....
        /*0130*/ 	.word	0x00002900


	//   ....[14]....
        /*0134*/ 	.word	0x00003200


	//----- nvinfo : EIATTR_CRS_STACK_SIZE
	.align		4
.L_83:
        /*0138*/ 	.byte	0x04, 0x1e
        /*013a*/ 	.short	(.L_85 - .L_84)
.L_84:
        /*013c*/ 	.word	0x00000000


	//----- nvinfo : EIATTR_CBANK_PARAM_SIZE
	.align		4
.L_85:
        /*0140*/ 	.byte	0x03, 0x19
        /*0142*/ 	.short	0x0060


	//----- nvinfo : EIATTR_PARAM_CBANK
	.align		4
        /*0144*/ 	.byte	0x04, 0x0a
        /*0146*/ 	.short	(.L_87 - .L_86)
	.align		4
.L_86:
        /*0148*/ 	.word	index@(.nv.constant0.safezonestop_batch_f32)
        /*014c*/ 	.short	0x0380
        /*014e*/ 	.short	0x0060


	//----- nvinfo : EIATTR_SW_WAR
	.align		4
.L_87:
        /*0150*/ 	.byte	0x04, 0x36
        /*0152*/ 	.short	(.L_89 - .L_88)
.L_88:
        /*0154*/ 	.word	0x00000008
.L_89:


//--------------------- .nv.callgraph             --------------------------
	.section	.nv.callgraph,"",@"SHT_CUDA_CALLGRAPH"
	.align	4
	.sectionentsize	8
	.align		4
        /*0000*/ 	.word	0x00000000
	.align		4
        /*0004*/ 	.word	0xffffffff
	.align		4
        /*0008*/ 	.word	0x00000000
	.align		4
        /*000c*/ 	.word	0xfffffffe
	.align		4
        /*0010*/ 	.word	0x00000000
	.align		4
        /*0014*/ 	.word	0xfffffffd
	.align		4
        /*0018*/ 	.word	0x00000000
	.align		4
        /*001c*/ 	.word	0xfffffffc


//--------------------- .text.safezonestop_many_series_one_param_time_major_f32 --------------------------
	.section	.text.safezonestop_many_series_one_param_time_major_f32,"ax",@progbits
	.align	128
        .global         safezonestop_many_series_one_param_time_major_f32
        .type           safezonestop_many_series_one_param_time_major_f32,@function
        .size           safezonestop_many_series_one_param_time_major_f32,(.L_x_137 - safezonestop_many_series_one_param_time_major_f32)
        .other          safezonestop_many_series_one_param_time_major_f32,@"STO_CUDA_ENTRY STV_DEFAULT"
safezonestop_many_series_one_param_time_major_f32:
.text.safezonestop_many_series_one_param_time_major_f32:
[----:B------:R-:W-:Y:S01]  /*0000*/  LDC R1, c[0x0][0x37c] ;  /* 0x0000df00ff017b82 */ /* 0x000fe20000000800 */
[----:B------:R-:W0:Y:S07]  /*0010*/  S2R R5, SR_TID.X ;  /* 0x0000000000057919 */ /* 0x000e2e0000002100 */
[----:B------:R-:W0:Y:S08]  /*0020*/  S2UR UR4, SR_CTAID.X ;  /* 0x00000000000479c3 */ /* 0x000e300000002500 */
[----:B------:R-:W0:Y:S08]  /*0030*/  LDC R10, c[0x0][0x360] ;  /* 0x0000d800ff0a7b82 */ /* 0x000e300000000800 */
[----:B------:R-:W1:Y:S01]  /*0040*/  LDC R3, c[0x0][0x390] ;  /* 0x0000e400ff037b82 */ /* 0x000e620000000800 */
[----:B0-----:R-:W-:-:S05]  /*0050*/  IMAD R10, R10, UR4, R5 ;  /* 0x000000040a0a7c24 */ /* 0x001fca000f8e0205 */
[----:B-1----:R-:W-:-:S13]  /*0060*/  ISETP.GE.AND P0, PT, R10, R3, PT ;  /* 0x000000030a00720c */ /* 0x002fda0003f06270 */
[----:B------:R-:W-:Y:S05]  /*0070*/  @P0 EXIT ;  /* 0x000000000000094d */ /* 0x000fea0003800000 */
[----:B------:R-:W0:Y:S01]  /*0080*/  LDC.64 R4, c[0x0][0x3a8] ;  /* 0x0000ea00ff047b82 */ /* 0x000e220000000a00 */
[----:B------:R-:W1:Y:S01]  /*0090*/  LDCU.64 UR6, c[0x0][0x358] ;  /* 0x00006b00ff0677ac */ /* 0x000e620008000a00 */
[----:B------:R-:W2:Y:S06]  /*00a0*/  LDCU UR5, c[0x0][0x398] ;  /* 0x00007300ff0577ac */ /* 0x000eac0008000800 */
[----:B------:R-:W3:Y:S01]  /*00b0*/  LDC R0, c[0x0][0x394] ;  /* 0x0000e500ff007b82 */ /* 0x000ee20000000800 */
[----:B------:R-:W4:Y:S01]  /*00c0*/  LDCU UR8, c[0x0][0x3a0] ;  /* 0x00007400ff0877ac */ /* 0x000f220008000800 */
[----:B0-----:R-:W-:-:S05]  /*00d0*/  IMAD.WIDE R4, R10, 0x4, R4 ;  /* 0x000000040a047825 */ /* 0x001fca00078e0204 */
[----:B-1----:R-:W5:Y:S01]  /*00e0*/  LDG.E.CONSTANT R21, desc[UR6][R4.64] ;  /* 0x0000000604157981 */ /* 0x002f62000c1e9900 */
[----:B--2---:R-:W-:Y:S02]  /*00f0*/  ISETP.LT.AND P0, PT, RZ, UR5, PT ;  /* 0x00000005ff007c0c */ /* 0x004fe4000bf01270 */
[----:B----4-:R-:W-:Y:S02]  /*0100*/  ISETP.LT.AND P1, PT, RZ, UR8, PT ;  /* 0x00000008ff007c0c */ /* 0x010fe4000bf21270 */
[----:B-----5:R-:W-:-:S04]  /*0110*/  ISETP.GT.AND P0, PT, R21, -0x1, P0 ;  /* 0xffffffff1500780c */ /* 0x020fc80000704270 */
[----:B---3--:R-:W-:-:S13]  /*0120*/  ISETP.LT.AND P0, PT, R21, R0, P0 ;  /* 0x000000001500720c */ /* 0x008fda0000701270 */
[----:B------:R-:W-:Y:S05]  /*0130*/  @P0 BRA P1, `(.L_x_0) ;  /* 0x0000000400140947 */ /* 0x000fea0000800000 */
[----:B------:R-:W-:-:S13]  /*0140*/  ISETP.GE.AND P0, PT, R0, 0x1, PT ;  /* 0x000000010000780c */ /* 0x000fda0003f06270 */
[----:B------:R-:W-:Y:S05]  /*0150*/  @!P0 EXIT ;  /* 0x000000000000894d */ /* 0x000fea0003800000 */
[C---:B------:R-:W-:Y:S01]  /*0160*/  ISETP.GE.U32.AND P0, PT, R0.reuse, 0x8, PT ;  /* 0x000000080000780c */ /* 0x040fe20003f06070 */
[----:B------:R-:W-:Y:S01]  /*0170*/  HFMA2 R2, -RZ, RZ, 0, 0 ;  /* 0x00000000ff027431 */ /* 0x000fe200000001ff */
[----:B------:R-:W-:-:S04]  /*0180*/  LOP3.LUT R26, R0, 0x7, RZ, 0xc0, !PT ;  /* 0x00000007001a7812 */ /* 0x000fc800078ec0ff */
[----:B------:R-:W-:-:S07]  /*0190*/  ISETP.NE.AND P1, PT, R26, RZ, PT ;  /* 0x000000ff1a00720c */ /* 0x000fce0003f25270 */
[----:B------:R-:W-:Y:S06]  /*01a0*/  @!P0 BRA `(.L_x_1) ;  /* 0x0000000000648947 */ /* 0x000fec0003800000 */
[----:B------:R-:W0:Y:S01]  /*01b0*/  LDC.64 R4, c[0x0][0x3d0] ;  /* 0x0000f400ff047b82 */ /* 0x000e220000000a00 */
[----:B------:R-:W-:Y:S02]  /*01c0*/  LOP3.LUT R2, R0, 0x7ffffff8, RZ, 0xc0, !PT ;  /* 0x7ffffff800027812 */ /* 0x000fe400078ec0ff */
[----:B------:R-:W-:Y:S02]  /*01d0*/  MOV R24, R10 ;  /* 0x0000000a00187202 */ /* 0x000fe40000000f00 */
[----:B------:R-:W-:-:S07]  /*01e0*/  IADD3 R11, PT, PT, -R2, RZ, RZ ;  /* 0x000000ff020b7210 */ /* 0x000fce0007ffe1ff */
.L_x_2:
[----:B01----:R-:W-:Y:S01]  /*01f0*/  IMAD.WIDE R16, R24, 0x4, R4 ;  /* 0x0000000418107825 */ /* 0x003fe200078e0204 */
[----:B------:R-:W-:Y:S02]  /*0200*/  MOV R25, 0x7fffffff ;  /* 0x7fffffff00197802 */ /* 0x000fe40000000f00 */
[----:B------:R-:W-:Y:S02]  /*0210*/  IADD3 R11, PT, PT, R11, 0x8, RZ ;  /* 0x000000080b0b7810 */ /* 0x000fe40007ffe0ff */
[C---:B------:R-:W-:Y:S01]  /*0220*/  LEA R24, R3.reuse, R24, 0x3 ;  /* 0x0000001803187211 */ /* 0x040fe200078e18ff */
[----:B------:R-:W-:Y:S01]  /*0230*/  IMAD.WIDE R20, R3, 0x4, R16 ;  /* 0x0000000403147825 */ /* 0x000fe200078e0210 */
[----:B------:R1:W-:Y:S01]  /*0240*/  STG.E desc[UR6][R16.64], R25 ;  /* 0x0000001910007986 */ /* 0x0003e2000c101906 */
[----:B------:R-:W-:-:S03]  /*0250*/  ISETP.NE.AND P0, PT, R11, RZ, PT ;  /* 0x000000ff0b00720c */ /* 0x000fc60003f05270 */
[----:B------:R1:W-:Y:S01]  /*0260*/  STG.E desc[UR6][R20.64], R25 ;  /* 0x0000001914007986 */ /* 0x0003e2000c101906 */
[----:B------:R-:W-:-:S05]  /*0270*/  IMAD.WIDE R18, R3, 0x4, R20 ;  /* 0x0000000403127825 */ /* 0x000fca00078e0214 */
        /* <DEDUP_REMOVED lines=11> */
[----:B------:R-:W-:Y:S05]  /*0330*/  @P0 BRA `(.L_x_2) ;  /* 0xfffffffc00ac0947 */ /* 0x000fea000383ffff */
.L_x_1:
[----:B------:R-:W-:Y:S05]  /*0340*/  @!P1 EXIT ;  /* 0x000000000000994d */ /* 0x000fea0003800000 */
[----:B------:R-:W-:Y:S02]  /*0350*/  ISETP.GE.U32.AND P0, PT, R26, 0x4, PT ;  /* 0x000000041a00780c */ /* 0x000fe40003f06070 */
[----:B-1----:R-:W-:-:S04]  /*0360*/  LOP3.LUT R14, R0, 0x3, RZ, 0xc0, !PT ;  /* 0x00000003000e7812 */ /* 0x002fc800078ec0ff */
[----:B------:R-:W-:-:S07]  /*0370*/  ISETP.NE.AND P1, PT, R14, RZ, PT ;  /* 0x000000ff0e00720c */ /* 0x000fce0003f25270 */
[----:B------:R-:W-:Y:S06]  /*0380*/  @!P0 BRA `(.L_x_3) ;  /* 0x0000000000308947 */ /* 0x000fec0003800000 */
[----:B------:R-:W0:Y:S01]  /*0390*/  LDC.64 R4, c[0x0][0x3d0] ;  /* 0x0000f400ff047b82 */ /* 0x000e220000000a00 */
[C---:B------:R-:W-:Y:S01]  /*03a0*/  IMAD R7, R2.reuse, R3, R10 ;  /* 0x0000000302077224 */ /* 0x040fe200078e020a */
[----:B------:R-:W-:Y:S02]  /*03b0*/  MOV R11, 0x7fffffff ;  /* 0x7fffffff000b7802 */ /* 0x000fe40000000f00 */
[----:B------:R-:W-:Y:S01]  /*03c0*/  IADD3 R2, PT, PT, R2, 0x4, RZ ;  /* 0x0000000402027810 */ /* 0x000fe20007ffe0ff */
[----:B0-----:R-:W-:-:S05]  /*03d0*/  IMAD.WIDE R4, R7, 0x4, R4 ;  /* 0x0000000407047825 */ /* 0x001fca00078e0204 */
[----:B------:R0:W-:Y:S01]  /*03e0*/  STG.E desc[UR6][R4.64], R11 ;  /* 0x0000000b04007986 */ /* 0x0001e2000c101906 */
[----:B------:R-:W-:-:S05]  /*03f0*/  IMAD.WIDE R6, R3, 0x4, R4 ;  /* 0x0000000403067825 */ /* 0x000fca00078e0204 */
[----:B------:R0:W-:Y:S01]  /*0400*/  STG.E desc[UR6][R6.64], R11 ;  /* 0x0000000b06007986 */ /* 0x0001e2000c101906 */
[----:B------:R-:W-:-:S05]  /*0410*/  IMAD.WIDE R8, R3, 0x4, R6 ;  /* 0x0000000403087825 */ /* 0x000fca00078e0206 */
[----:B------:R0:W-:Y:S01]  /*0420*/  STG.E desc[UR6][R8.64], R11 ;  /* 0x0000000b08007986 */ /* 0x0001e2000c101906 */
[----:B------:R-:W-:-:S05]  /*0430*/  IMAD.WIDE R12, R3, 0x4, R8 ;  /* 0x00000004030c7825 */ /* 0x000fca00078e0208 */
[----:B------:R0:W-:Y:S02]  /*0440*/  STG.E desc[UR6][R12.64], R11 ;  /* 0x0000000b0c007986 */ /* 0x0001e4000c101906 */
.L_x_3:
[----:B------:R-:W-:Y:S05]  /*0450*/  @!P1 EXIT ;  /* 0x000000000000994d */ /* 0x000fea0003800000 */
[----:B------:R-:W-:Y:S02]  /*0460*/  ISETP.NE.AND P0, PT, R14, 0x1, PT ;  /* 0x000000010e00780c */ /* 0x000fe40003f05270 */
[----:B------:R-:W-:-:S04]  /*0470*/  LOP3.LUT R0, R0, 0x1, RZ, 0xc0, !PT ;  /* 0x0000000100007812 */ /* 0x000fc800078ec0ff */
[----:B------:R-:W-:-:S07]  /*0480*/  ISETP.NE.U32.AND P1, PT, R0, 0x1, PT ;  /* 0x000000010000780c */ /* 0x000fce0003f25070 */
[----:B------:R-:W-:Y:S06]  /*0490*/  @!P0 BRA `(.L_x_4) ;  /* 0x0000000000208947 */ /* 0x000fec0003800000 */
[----:B0-----:R-:W0:Y:S01]  /*04a0*/  LDC.64 R4, c[0x0][0x3d0] ;  /* 0x0000f400ff047b82 */ /* 0x001e220000000a00 */
[C---:B------:R-:W-:Y:S01]  /*04b0*/  IMAD R7, R2.reuse, R3, R10 ;  /* 0x0000000302077224 */ /* 0x040fe200078e020a */
[----:B------:R-:W-:Y:S02]  /*04c0*/  MOV R9, 0x7fffffff ;  /* 0x7fffffff00097802 */ /* 0x000fe40000000f00 */
[----:B------:R-:W-:Y:S01]  /*04d0*/  IADD3 R2, PT, PT, R2, 0x2, RZ ;  /* 0x0000000202027810 */ /* 0x000fe20007ffe0ff */
[----:B0-----:R-:W-:-:S05]  /*04e0*/  IMAD.WIDE R4, R7, 0x4, R4 ;  /* 0x0000000407047825 */ /* 0x001fca00078e0204 */
[----:B------:R1:W-:Y:S01]  /*04f0*/  STG.E desc[UR6][R4.64], R9 ;  /* 0x0000000904007986 */ /* 0x0003e2000c101906 */
[----:B------:R-:W-:-:S05]  /*0500*/  IMAD.WIDE R6, R3, 0x4, R4 ;  /* 0x0000000403067825 */ /* 0x000fca00078e0204 */
[----:B------:R1:W-:Y:S02]  /*0510*/  STG.E desc[UR6][R6.64], R9 ;  /* 0x0000000906007986 */ /* 0x0003e4000c101906 */
.L_x_4:
[----:B------:R-:W-:Y:S05]  /*0520*/  @P1 EXIT ;  /* 0x000000000000194d */ /* 0x000fea0003800000 */
[----:B01----:R-:W0:Y:S01]  /*0530*/  LDC.64 R4, c[0x0][0x3d0] ;  /* 0x0000f400ff047b82 */ /* 0x003e220000000a00 */
[----:B------:R-:W-:Y:S01]  /*0540*/  IMAD R3, R2, R3, R10 ;  /* 0x0000000302037224 */ /* 0x000fe200078e020a */
[----:B------:R-:W-:-:S03]  /*0550*/  MOV R7, 0x7fffffff ;  /* 0x7fffffff00077802 */ /* 0x000fc60000000f00 */
[----:B0-----:R-:W-:-:S05]  /*0560*/  IMAD.WIDE R2, R3, 0x4, R4 ;  /* 0x0000000403027825 */ /* 0x001fca00078e0204 */
[----:B------:R-:W-:Y:S01]  /*0570*/  STG.E desc[UR6][R2.64], R7 ;  /* 0x0000000702007986 */ /* 0x000fe2000c101906 */
[----:B------:R-:W-:Y:S05]  /*0580*/  EXIT ;  /* 0x000000000000794d */ /* 0x000fea0003800000 */
.L_x_0:
[----:B------:R-:W-:Y:S01]  /*0590*/  IADD3 R11, PT, PT, R21, UR5, RZ ;  /* 0x00000005150b7c10 */ /* 0x000fe2000fffe0ff */
[----:B------:R-:W-:-:S03]  /*05a0*/  UISETP.LT.U32.AND UP0, UPT, UR5, UR8, UPT ;  /* 0x000000080500728c */ /* 0x000fc6000bf01070 */
[----:B------:R-:W-:Y:S01]  /*05b0*/  ISETP.GE.AND P0, PT, R11, R0, PT ;  /* 0x000000000b00720c */ /* 0x000fe20003f06270 */
[----:B------:R-:W-:-:S06]  /*05c0*/  USEL UR4, UR5, UR8, !UP0 ;  /* 0x0000000805047287 */ /* 0x000fcc000c000000 */
[----:B------:R-:W-:-:S06]  /*05d0*/  IADD3 R5, PT, PT, R21, UR4, RZ ;  /* 0x0000000415057c10 */ /* 0x000fcc000fffe0ff */
[----:B------:R-:W-:Y:S05]  /*05e0*/  @!P0 BRA `(.L_x_5) ;  /* 0x0000000400188947 */ /* 0x000fea0003800000 */
[----:B------:R-:W-:-:S13]  /*05f0*/  ISETP.GE.AND P0, PT, R0, 0x1, PT ;  /* 0x000000010000780c */ /* 0x000fda0003f06270 */
[----:B------:R-:W-:Y:S05]  /*0600*/  @!P0 EXIT ;  /* 0x000000000000894d */ /* 0x000fea0003800000 */
[C---:B------:R-:W-:Y:S02]  /*0610*/  IADD3 R2, PT, PT, R0.reuse, -0x1, RZ ;  /* 0xffffffff00027810 */ /* 0x040fe40007ffe0ff */
[----:B------:R-:W-:Y:S02]  /*0620*/  LOP3.LUT R26, R0, 0x7, RZ, 0xc0, !PT ;  /* 0x00000007001a7812 */ /* 0x000fe400078ec0ff */
[----:B------:R-:W-:Y:S01]  /*0630*/  ISETP.GE.U32.AND P0, PT, R2, 0x7, PT ;  /* 0x000000070200780c */ /* 0x000fe20003f06070 */
[----:B------:R-:W-:Y:S01]  /*0640*/  HFMA2 R2, -RZ, RZ, 0, 0 ;  /* 0x00000000ff027431 */ /* 0x000fe200000001ff */
[----:B------:R-:W-:-:S11]  /*0650*/  ISETP.NE.AND P1, PT, R26, RZ, PT ;  /* 0x000000ff1a00720c */ /* 0x000fd60003f25270 */
[----:B------:R-:W-:Y:S05]  /*0660*/  @!P0 BRA `(.L_x_6) ;  /* 0x0000000000648947 */ /* 0x000fea0003800000 */
[----:B------:R-:W0:Y:S01]  /*0670*/  LDC.64 R4, c[0x0][0x3d0] ;  /* 0x0000f400ff047b82 */ /* 0x000e220000000a00 */
[----:B------:R-:W-:Y:S02]  /*0680*/  LOP3.LUT R2, R0, 0x7ffffff8, RZ, 0xc0, !PT ;  /* 0x7ffffff800027812 */ /* 0x000fe400078ec0ff */
[----:B------:R-:W-:Y:S02]  /*0690*/  MOV R24, R10 ;  /* 0x0000000a00187202 */ /* 0x000fe40000000f00 */
[----:B------:R-:W-:-:S07]  /*06a0*/  IADD3 R11, PT, PT, -R2, RZ, RZ ;  /* 0x000000ff020b7210 */ /* 0x000fce0007ffe1ff */
.L_x_7:
        /* <DEDUP_REMOVED lines=21> */
.L_x_6:
        /* <DEDUP_REMOVED lines=17> */
.L_x_8:
        /* <DEDUP_REMOVED lines=13> */
.L_x_9:
[----:B------:R-:W-:Y:S05]  /*09e0*/  @P1 EXIT ;  /* 0x000000000000194d */ /* 0x000fea0003800000 */
[----:B01----:R-:W0:Y:S01]  /*09f0*/  LDC.64 R4, c[0x0][0x3d0] ;  /* 0x0000f400ff047b82 */ /* 0x003e220000000a00 */
[----:B------:R-:W-:Y:S01]  /*0a00*/  IMAD R3, R2, R3, R10 ;  /* 0x0000000302037224 */ /* 0x000fe200078e020a */
[----:B------:R-:W-:-:S03]  /*0a10*/  MOV R7, 0x7fffffff ;  /* 0x7fffffff00077802 */ /* 0x000fc60000000f00 */
[----:B0-----:R-:W-:-:S05]  /*0a20*/  IMAD.WIDE R2, R3, 0x4, R4 ;  /* 0x0000000403027825 */ /* 0x001fca00078e0204 */
[----:B------:R-:W-:Y:S01]  /*0a30*/  STG.E desc[UR6][R2.64], R7 ;  /* 0x0000000702007986 */ /* 0x000fe2000c101906 */
[----:B------:R-:W-:Y:S05]  /*0a40*/  EXIT ;  /* 0x000000000000794d */ /* 0x000fea0003800000 */
.L_x_5:
[----:B------:R-:W-:-:S13]  /*0a50*/  ISETP.GE.AND P0, PT, R0, 0x1, PT ;  /* 0x000000010000780c */ /* 0x000fda0003f06270 */
[----:B------:R-:W-:Y:S05]  /*0a60*/  @!P0 BRA `(.L_x_10) ;  /* 0x00000004001c8947 */ /* 0x000fea0003800000 */
[----:B------:R-:W-:Y:S01]  /*0a70*/  VIMNMX.U32 R2, PT, PT, R5, R0, PT ;  /* 0x0000000005027248 */ /* 0x000fe20003fe0000 */
[----:B------:R-:W-:Y:S01]  /*0a80*/  BSSY.RECONVERGENT B0, `(.L_x_11) ;  /* 0x000001f000007945 */ /* 0x000fe20003800200 */
[----:B------:R-:W-:Y:S02]  /*0a90*/  HFMA2 R20, -RZ, RZ, 0, 0 ;  /* 0x00000000ff147431 */ /* 0x000fe400000001ff */
[C---:B------:R-:W-:Y:S02]  /*0aa0*/  ISETP.GE.U32.AND P0, PT, R2.reuse, 0x8, PT ;  /* 0x000000080200780c */ /* 0x040fe40003f06070 */
[----:B------:R-:W-:-:S04]  /*0ab0*/  LOP3.LUT R4, R2, 0x7, RZ, 0xc0, !PT ;  /* 0x0000000702047812 */ /* 0x000fc800078ec0ff */
[----:B------:R-:W-:-:S07]  /*0ac0*/  ISETP.NE.AND P1, PT, R4, RZ, PT ;  /* 0x000000ff0400720c */ /* 0x000fce0003f25270 */
[----:B------:R-:W-:Y:S06]  /*0ad0*/  @!P0 BRA `(.L_x_12) ;  /* 0x0000000000648947 */ /* 0x000fec0003800000 */
[----:B------:R-:W0:Y:S01]  /*0ae0*/  LDC.64 R6, c[0x0][0x3d0] ;  /* 0x0000f400ff067b82 */ /* 0x000e220000000a00 */
[----:B------:R-:W-:Y:S02]  /*0af0*/  LOP3.LUT R20, R2, 0x7ffffff8, RZ, 0xc0, !PT ;  /* 0x7ffffff802147812 */ /* 0x000fe400078ec0ff */
[----:B------:R-:W-:Y:S02]  /*0b00*/  MOV R26, R10 ;  /* 0x0000000a001a7202 */ /* 0x000fe40000000f00 */
[----:B------:R-:W-:-:S07]  /*0b10*/  IADD3 R27, PT, PT, -R20, RZ, RZ ;  /* 0x000000ff141b7210 */ /* 0x000fce0007ffe1ff */
.L_x_13:
[----:B0-----:R-:W-:Y:S01]  /*0b20*/  IMAD.WIDE R22, R26, 0x4, R6 ;  /* 0x000000041a167825 */ /* 0x001fe200078e0206 */
[----:B-1----:R-:W-:Y:S02]  /*0b30*/  MOV R29, 0x7fffffff ;  /* 0x7fffffff001d7802 */ /* 0x002fe40000000f00 */
[----:B------:R-:W-:Y:S02]  /*0b40*/  IADD3 R27, PT, PT, R27, 0x8, RZ ;  /* 0x000000081b1b7810 */ /* 0x000fe40007ffe0ff */
[C---:B------:R-:W-:Y:S01]  /*0b50*/  LEA R26, R3.reuse, R26, 0x3 ;  /* 0x0000001a031a7211 */ /* 0x040fe200078e18ff */
[----:B------:R-:W-:Y:S01]  /*0b60*/  IMAD.WIDE R18, R3, 0x4, R22 ;  /* 0x0000000403127825 */ /* 0x000fe200078e0216 */
[----:B------:R-:W-:Y:S01]  /*0b70*/  STG.E desc[UR6][R22.64], R29 ;  /* 0x0000001d16007986 */ /* 0x000fe2000c101906 */
[----:B------:R-:W-:-:S03]  /*0b80*/  ISETP.NE.AND P0, PT, R27, RZ, PT ;  /* 0x000000ff1b00720c */ /* 0x000fc60003f05270 */
[----:B------:R-:W-:Y:S01]  /*0b90*/  STG.E desc[UR6][R18.64], R29 ;  /* 0x0000001d12007986 */ /* 0x000fe2000c101906 */
        /* <DEDUP_REMOVED lines=10> */
[----:B0-----:R-:W-:-:S05]  /*0c40*/  IMAD.WIDE R16, R3, 0x4, R24 ;  /* 0x0000000403107825 */ /* 0x001fca00078e0218 */
[----:B------:R1:W-:Y:S01]  /*0c50*/  STG.E desc[UR6][R16.64], R29 ;  /* 0x0000001d10007986 */ /* 0x0003e2000c101906 */
[----:B------:R-:W-:Y:S05]  /*0c60*/  @P0 BRA `(.L_x_13) ;  /* 0xfffffffc00ac0947 */ /* 0x000fea000383ffff */
.L_x_12:
[----:B------:R-:W-:Y:S05]  /*0c70*/  BSYNC.RECONVERGENT B0 ;  /* 0x0000000000007941 */ /* 0x000fea0003800200 */
.L_x_11:
[----:B------:R-:W-:Y:S04]  /*0c80*/  BSSY.RECONVERGENT B0, `(.L_x_10) ;  /* 0x0000025000007945 */ /* 0x000fe80003800200 */
[----:B------:R-:W-:Y:S05]  /*0c90*/  @!P1 BRA `(.L_x_14) ;  /* 0x00000000008c9947 */ /* 0x000fea0003800000 */
[----:B------:R-:W-:Y:S01]  /*0ca0*/  ISETP.GE.U32.AND P0, PT, R4, 0x4, PT ;  /* 0x000000040400780c */ /* 0x000fe20003f06070 */
[----:B------:R-:W-:Y:S01]  /*0cb0*/  BSSY.RECONVERGENT B1, `(.L_x_15) ;  /* 0x0000010000017945 */ /* 0x000fe20003800200 */
        /* <DEDUP_REMOVED lines=15> */
.L_x_16:
[----:B------:R-:W-:Y:S05]  /*0db0*/  BSYNC.RECONVERGENT B1 ;  /* 0x0000000000017941 */ /* 0x000fea0003800200 */
.L_x_15:
[----:B------:R-:W-:Y:S05]  /*0dc0*/  @!P1 BRA `(.L_x_14) ;  /* 0x0000000000409947 */ /* 0x000fea0003800000 */
[----:B------:R-:W-:Y:S02]  /*0dd0*/  ISETP.NE.AND P0, PT, R16, 0x1, PT ;  /* 0x000000011000780c */ /* 0x000fe40003f05270 */
[----:B------:R-:W-:-:S04]  /*0de0*/  LOP3.LUT R2, R2, 0x1, RZ, 0xc0, !PT ;  /* 0x0000000102027812 */ /* 0x000fc800078ec0ff */
[----:B------:R-:W-:-:S07]  /*0df0*/  ISETP.NE.U32.AND P1, PT, R2, 0x1, PT ;  /* 0x000000010200780c */ /* 0x000fce0003f25070 */
[----:B0-----:R-:W0:Y:S01]  /*0e00*/  @P0 LDC.64 R6, c[0x0][0x3d0] ;  /* 0x0000f400ff060b82 */ /* 0x001e220000000a00 */
[C---:B------:R-:W-:Y:S01]  /*0e10*/  @P0 IMAD R9, R20.reuse, R3, R10 ;  /* 0x0000000314090224 */ /* 0x040fe200078e020a */
[----:B------:R-:W-:Y:S02]  /*0e20*/  @P0 IADD3 R20, PT, PT, R20, 0x2, RZ ;  /* 0x0000000214140810 */ /* 0x000fe40007ffe0ff */
[----:B------:R-:W-:-:S04]  /*0e30*/  @P0 MOV R17, 0x7fffffff ;  /* 0x7fffffff00110802 */ /* 0x000fc80000000f00 */
[----:B------:R-:W1:Y:S01]  /*0e40*/  @!P1 LDC.64 R14, c[0x0][0x3d0] ;  /* 0x0000f400ff0e9b82 */ /* 0x000e620000000a00 */
[----:B0-----:R-:W-:-:S04]  /*0e50*/  @P0 IMAD.WIDE R8, R9, 0x4, R6 ;  /* 0x0000000409080825 */ /* 0x001fc800078e0206 */
[----:B------:R-:W-:Y:S01]  /*0e60*/  @!P1 IMAD R7, R20, R3, R10 ;  /* 0x0000000314079224 */ /* 0x000fe200078e020a */
[----:B------:R2:W-:Y:S01]  /*0e70*/  @P0 STG.E desc[UR6][R8.64], R17 ;  /* 0x0000001108000986 */ /* 0x0005e2000c101906 */
[----:B------:R-:W-:-:S04]  /*0e80*/  @P0 IMAD.WIDE R12, R3, 0x4, R8 ;  /* 0x00000004030c0825 */ /* 0x000fc800078e0208 */
[----:B-1----:R-:W-:Y:S01]  /*0e90*/  @!P1 IMAD.WIDE R6, R7, 0x4, R14 ;  /* 0x0000000407069825 */ /* 0x002fe200078e020e */
[----:B------:R-:W-:Y:S01]  /*0ea0*/  @!P1 MOV R15, 0x7fffffff ;  /* 0x7fffffff000f9802 */ /* 0x000fe20000000f00 */
[----:B------:R2:W-:Y:S04]  /*0eb0*/  @P0 STG.E desc[UR6][R12.64], R17 ;  /* 0x000000110c000986 */ /* 0x0005e8000c101906 */
[----:B------:R2:W-:Y:S02]  /*0ec0*/  @!P1 STG.E desc[UR6][R6.64], R15 ;  /* 0x0000000f06009986 */ /* 0x0005e4000c101906 */
.L_x_14:
[----:B------:R-:W-:Y:S05]  /*0ed0*/  BSYNC.RECONVERGENT B0 ;  /* 0x0000000000007941 */ /* 0x000fea0003800200 */
.L_x_10:
[----:B------:R-:W-:-:S13]  /*0ee0*/  ISETP.GE.AND P0, PT, R5, R0, PT ;  /* 0x000000000500720c */ /* 0x000fda0003f06270 */
[----:B------:R-:W-:Y:S05]  /*0ef0*/  @P0 EXIT ;  /* 0x000000000000094d */ /* 0x000fea0003800000 */
[----:B012---:R-:W0:Y:S01]  /*0f00*/  LDC.64 R8, c[0x0][0x380] ;  /* 0x0000e000ff087b82 */ /* 0x007e220000000a00 */
[----:B------:R-:W-:-:S07]  /*0f10*/  IMAD R17, R21, R3, R10 ;  /* 0x0000000315117224 */ /* 0x000fce00078e020a */
[----:B------:R-:W1:Y:S01]  /*0f20*/  LDC.64 R12, c[0x0][0x388] ;  /* 0x0000e200ff0c7b82 */ /* 0x000e620000000a00 */
[----:B0-----:R-:W-:-:S06]  /*0f30*/  IMAD.WIDE R28, R17, 0x4, R8 ;  /* 0x00000004111c7825 */ /* 0x001fcc00078e0208 */
[----:B------:R0:W5:Y:S01]  /*0f40*/  LDG.E.CONSTANT R28, desc[UR6][R28.64] ;  /* 0x000000061c1c7981 */ /* 0x000162000c1e9900 */
[----:B-1----:R-:W-:-:S06]  /*0f50*/  IMAD.WIDE R16, R17, 0x4, R12 ;  /* 0x0000000411107825 */ /* 0x002fcc00078e020c */
[----:B------:R0:W5:Y:S01]  /*0f60*/  LDG.E.CONSTANT R16, desc[UR6][R16.64] ;  /* 0x0000000610107981 */ /* 0x000162000c1e9900 */
[----:B------:R-:W-:-:S04]  /*0f70*/  IADD3 R6, PT, PT, R21, 0x1, RZ ;  /* 0x0000000115067810 */ /* 0x000fc80007ffe0ff */
[----:B------:R-:W-:-:S04]  /*0f80*/  VIMNMX R20, PT, PT, R11, R6, !PT ;  /* 0x000000060b147248 */ /* 0x000fc80007fe0100 */
[----:B------:R-:W-:-:S04]  /*0f90*/  IADD3 R0, PT, PT, R21, -R20, RZ ;  /* 0x8000001415007210 */ /* 0x000fc80007ffe0ff */
[----:B------:R-:W-:Y:S01]  /*0fa0*/  ISETP.GT.U32.AND P0, PT, R0, -0x4, PT ;  /* 0xfffffffc0000780c */ /* 0x000fe20003f04070 */
[----:B------:R-:W-:Y:S01]  /*0fb0*/  BSSY.RECONVERGENT B0, `(.L_x_17) ;  /* 0x000005e000007945 */ /* 0x000fe20003800200 */
[----:B------:R-:W-:Y:S02]  /*0fc0*/  HFMA2 R0, -RZ, RZ, 0, 0 ;  /* 0x00000000ff007431 */ /* 0x000fe400000001ff */
[----:B------:R-:W-:Y:S01]  /*0fd0*/  HFMA2 R15, -RZ, RZ, 0, 0 ;  /* 0x00000000ff0f7431 */ /* 0x000fe200000001ff */
[----:B------:R-:W-:Y:S02]  /*0fe0*/  MOV R26, R21 ;  /* 0x00000015001a7202 */ /* 0x000fe40000000f00 */
[----:B------:R-:W-:-:S06]  /*0ff0*/  IADD3 R20, PT, PT, -R21, R20, RZ ;  /* 0x0000001415147210 */ /* 0x000fcc0007ffe1ff */
[----:B0-----:R-:W-:Y:S05]  /*1000*/  @P0 BRA `(.L_x_18) ;  /* 0x0000000400600947 */ /* 0x001fea0003800000 */
[----:B------:R-:W-:Y:S01]  /*1010*/  LOP3.LUT R25, R20, 0xfffffffc, RZ, 0xc0, !PT ;  /* 0xfffffffc14197812 */ /* 0x000fe200078ec0ff */
[----:B------:R-:W-:Y:S01]  /*1020*/  IMAD R4, R6, R3, R10 ;  /* 0x0000000306047224 */ /* 0x000fe200078e020a */
[----:B------:R-:W-:Y:S02]  /*1030*/  MOV R0, RZ ;  /* 0x000000ff00007202 */ /* 0x000fe40000000f00 */
[----:B------:R-:W-:Y:S02]  /*1040*/  MOV R26, R21 ;  /* 0x00000015001a7202 */ /* 0x000fe40000000f00 */
[----:B------:R-:W-:-:S07]  /*1050*/  IADD3 R25, PT, PT, -R25, RZ, RZ ;  /* 0x000000ff19197210 */ /* 0x000fce0007ffe1ff */
.L_x_19:
[C---:B------:R-:W-:Y:S01]  /*1060*/  IMAD.WIDE R18, R4.reuse, 0x4, R8 ;  /* 0x0000000404127825 */ /* 0x040fe200078e0208 */
[----:B------:R-:W0:Y:S03]  /*1070*/  LDCU UR4, c[0x0][0x3b0] ;  /* 0x00007600ff0477ac */ /* 0x000e260008000800 */
[----:B------:R-:W-:Y:S01]  /*1080*/  IMAD.WIDE R22, R4, 0x4, R12 ;  /* 0x0000000404167825 */ /* 0x000fe200078e020c */
[----:B------:R1:W2:Y:S04]  /*1090*/  LDG.E.CONSTANT R2, desc[UR6][R18.64] ;  /* 0x0000000612027981 */ /* 0x0002a8000c1e9900 */
[----:B------:R3:W4:Y:S01]  /*10a0*/  LDG.E.CONSTANT R7, desc[UR6][R22.64] ;  /* 0x0000000616077981 */ /* 0x000722000c1e9900 */
[----:B-1----:R-:W-:Y:S01]  /*10b0*/  IMAD.WIDE R18, R3, 0x4, R18 ;  /* 0x0000000403127825 */ /* 0x002fe200078e0212 */
[----:B0-----:R-:W-:-:S03]  /*10c0*/  ISETP.NE.AND P0, PT, RZ, UR4, PT ;  /* 0x00000004ff007c0c */ /* 0x001fc6000bf05270 */
[----:B---3--:R-:W-:Y:S01]  /*10d0*/  IMAD.WIDE R22, R3, 0x4, R22 ;  /* 0x0000000403167825 */ /* 0x008fe200078e0216 */
[----:B------:R0:W3:Y:S04]  /*10e0*/  LDG.E.CONSTANT R27, desc[UR6][R18.64] ;  /* 0x00000006121b7981 */ /* 0x0000e8000c1e9900 */
[----:B------:R-:W3:Y:S01]  /*10f0*/  LDG.E.CONSTANT R24, desc[UR6][R22.64] ;  /* 0x0000000616187981 */ /* 0x000ee2000c1e9900 */
[----:B--2--5:R-:W-:Y:S01]  /*1100*/  FADD R28, R2, -R28 ;  /* 0x8000001c021c7221 */ /* 0x024fe20000000000 */
[----:B----4-:R-:W-:-:S04]  /*1110*/  FADD R16, -R7, R16 ;  /* 0x0000001007107221 */ /* 0x010fc80000000100 */
[----:B------:R-:W-:Y:S02]  /*1120*/  FMNMX R28, RZ, R28, !PT ;  /* 0x0000001cff1c7209 */ /* 0x000fe40007800000 */
[----:B------:R-:W-:-:S04]  /*1130*/  FMNMX R5, RZ, R16, !PT ;  /* 0x00000010ff057209 */ /* 0x000fc80007800000 */
[C---:B------:R-:W-:Y:S02]  /*1140*/  FSETP.GT.AND P1, PT, R5.reuse, R28, PT ;  /* 0x0000001c0500720b */ /* 0x040fe40003f24000 */
[C---:B------:R-:W-:Y:S02]  /*1150*/  FSETP.GT.AND P2, PT, R28.reuse, R5, PT ;  /* 0x000000051c00720b */ /* 0x040fe40003f44000 */
[----:B------:R-:W-:Y:S02]  /*1160*/  FSEL R14, R5, RZ, P1 ;  /* 0x000000ff050e7208 */ /* 0x000fe40000800000 */
[----:B------:R-:W-:-:S04]  /*1170*/  @!P0 FSEL R14, R28, RZ, P2 ;  /* 0x000000ff1c0e8208 */ /* 0x000fc80001000000 */
[----:B------:R-:W-:Y:S01]  /*1180*/  FSETP.GE.AND P1, PT, |R15|, |R14|, PT ;  /* 0x4000000e0f00720b */ /* 0x000fe20003f26200 */
[----:B------:R-:W-:-:S04]  /*1190*/  FADD R5, R14, R15 ;  /* 0x0000000f0e057221 */ /* 0x000fc80000000000 */
[----:B------:R-:W-:-:S04]  /*11a0*/  FADD R29, -R5, R15 ;  /* 0x0000000f051d7221 */ /* 0x000fc80000000100 */
[C---:B------:R-:W-:Y:S01]  /*11b0*/  FADD R29, R14.reuse, R29 ;  /* 0x0000001d0e1d7221 */ /* 0x040fe20000000000 */
[----:B------:R-:W-:-:S04]  /*11c0*/  FADD R14, R14, -R5 ;  /* 0x800000050e0e7221 */ /* 0x000fc80000000000 */
[----:B------:R-:W-:Y:S01]  /*11d0*/  @!P1 FADD R29, R14, R15 ;  /* 0x0000000f0e1d9221 */ /* 0x000fe20000000000 */
[----:B------:R-:W-:-:S04]  /*11e0*/  IMAD.WIDE R14, R3, 0x4, R18 ;  /* 0x00000004030e7825 */ /* 0x000fc800078e0212 */
[----:B------:R-:W-:-:S04]  /*11f0*/  IMAD.WIDE R16, R3, 0x4, R22 ;  /* 0x0000000403107825 */ /* 0x000fc800078e0216 */
[C---:B0-----:R-:W-:Y:S02]  /*1200*/  IMAD.WIDE R18, R3.reuse, 0x4, R14 ;  /* 0x0000000403127825 */ /* 0x041fe400078e020e */
[----:B------:R-:W2:Y:S04]  /*1210*/  LDG.E.CONSTANT R14, desc[UR6][R14.64] ;  /* 0x000000060e0e7981 */ /* 0x000ea8000c1e9900 */
[----:B------:R-:W4:Y:S04]  /*1220*/  LDG.E.CONSTANT R28, desc[UR6][R18.64] ;  /* 0x00000006121c7981 */ /* 0x000f28000c1e9900 */
[----:B------:R0:W4:Y:S02]  /*1230*/  LDG.E.CONSTANT R15, desc[UR6][R16.64] ;  /* 0x00000006100f7981 */ /* 0x000124000c1e9900 */
[----:B0-----:R-:W-:-:S06]  /*1240*/  IMAD.WIDE R16, R3, 0x4, R16 ;  /* 0x0000000403107825 */ /* 0x001fcc00078e0210 */
[----:B------:R0:W4:Y:S01]  /*1250*/  LDG.E.CONSTANT R16, desc[UR6][R16.64] ;  /* 0x0000000610107981 */ /* 0x000122000c1e9900 */
[----:B---3--:R-:W-:Y:S01]  /*1260*/  FADD R2, -R2, R27 ;  /* 0x0000001b02027221 */ /* 0x008fe20000000100 */
[----:B------:R-:W-:-:S04]  /*1270*/  FADD R22, R7, -R24 ;  /* 0x8000001807167221 */ /* 0x000fc80000000000 */
[----:B------:R-:W-:Y:S02]  /*1280*/  FMNMX R7, RZ, R2, !PT ;  /* 0x00000002ff077209 */ /* 0x000fe40007800000 */
[----:B------:R-:W-:Y:S01]  /*1290*/  FMNMX R22, RZ, R22, !PT ;  /* 0x00000016ff167209 */ /* 0x000fe20007800000 */
[----:B------:R-:W-:-:S03]  /*12a0*/  FADD R29, R29, R0 ;  /* 0x000000001d1d7221 */ /* 0x000fc60000000000 */
[C---:B------:R-:W-:Y:S02]  /*12b0*/  FSETP.GT.AND P1, PT, R22.reuse, R7, PT ;  /* 0x000000071600720b */ /* 0x040fe40003f24000 */
[C---:B------:R-:W-:Y:S02]  /*12c0*/  FSETP.GT.AND P2, PT, R7.reuse, R22, PT ;  /* 0x000000160700720b */ /* 0x040fe40003f44000 */
[----:B------:R-:W-:Y:S02]  /*12d0*/  FSEL R2, R22, RZ, P1 ;  /* 0x000000ff16027208 */ /* 0x000fe40000800000 */
[----:B------:R-:W-:-:S04]  /*12e0*/  @!P0 FSEL R2, R7, RZ, P2 ;  /* 0x000000ff07028208 */ /* 0x000fc80001000000 */
[----:B------:R-:W-:Y:S02]  /*12f0*/  FSETP.GE.AND P3, PT, |R5|, |R2|, PT ;  /* 0x400000020500720b */ /* 0x000fe40003f66200 */
[----:B------:R-:W-:Y:S02]  /*1300*/  IADD3 R25, PT, PT, R25, 0x4, RZ ;  /* 0x0000000419197810 */ /* 0x000fe40007ffe0ff */
[----:B------:R-:W-:Y:S02]  /*1310*/  IADD3 R26, PT, PT, R26, 0x4, RZ ;  /* 0x000000041a1a7810 */ /* 0x000fe40007ffe0ff */
[----:B------:R-:W-:Y:S01]  /*1320*/  LEA R4, R3, R4, 0x2 ;  /* 0x0000000403047211 */ /* 0x000fe200078e10ff */
[----:B--2---:R-:W-:Y:S01]  /*1330*/  FADD R27, -R27, R14 ;  /* 0x0000000e1b1b7221 */ /* 0x004fe20000000100 */
[----:B----4-:R-:W-:-:S04]  /*1340*/  FADD R14, -R14, R28 ;  /* 0x0000001c0e0e7221 */ /* 0x010fc80000000100 */
[----:B------:R-:W-:Y:S01]  /*1350*/  FMNMX R18, RZ, R27, !PT ;  /* 0x0000001bff127209 */ /* 0x000fe20007800000 */
[----:B------:R-:W-:-:S05]  /*1360*/  FADD R24, R24, -R15 ;  /* 0x8000000f18187221 */ /* 0x000fca0000000000 */
[----:B0-----:R-:W-:-:S04]  /*1370*/  FMNMX R17, RZ, R24, !PT ;  /* 0x00000018ff117209 */ /* 0x001fc80007800000 */
[----:B------:R-:W-:Y:S02]  /*1380*/  FSETP.GT.AND P1, PT, R17, R18, PT ;  /* 0x000000121100720b */ /* 0x000fe40003f24000 */
[----:B------:R-:W-:Y:S01]  /*1390*/  FSETP.GT.AND P2, PT, R18, R17, PT ;  /* 0x000000111200720b */ /* 0x000fe20003f44000 */
[----:B------:R-:W-:Y:S01]  /*13a0*/  FADD R0, R15, -R16 ;  /* 0x800000100f007221 */ /* 0x000fe20000000000 */
[----:B------:R-:W-:-:S04]  /*13b0*/  FMNMX R15, RZ, R14, !PT ;  /* 0x0000000eff0f7209 */ /* 0x000fc80007800000 */
[----:B------:R-:W-:Y:S01]  /*13c0*/  FMNMX R14, RZ, R0, !PT ;  /* 0x00000000ff0e7209 */ /* 0x000fe20007800000 */
[----:B------:R-:W-:Y:S01]  /*13d0*/  FADD R0, R5, R2 ;  /* 0x0000000205007221 */ /* 0x000fe20000000000 */
[----:B------:R-:W-:Y:S02]  /*13e0*/  FSEL R17, R17, RZ, P1 ;  /* 0x000000ff11117208 */ /* 0x000fe40000800000 */
[----:B------:R-:W-:Y:S02]  /*13f0*/  FSETP.GT.AND P1, PT, R14, R15, PT ;  /* 0x0000000f0e00720b */ /* 0x000fe40003f24000 */
[----:B------:R-:W-:Y:S01]  /*1400*/  @!P0 FSEL R17, R18, RZ, P2 ;  /* 0x000000ff12118208 */ /* 0x000fe20001000000 */
[--C-:B------:R-:W-:Y:S01]  /*1410*/  FADD R19, R5, -R0.reuse ;  /* 0x8000000005137221 */ /* 0x100fe20000000000 */
[C---:B------:R-:W-:Y:S02]  /*1420*/  FSETP.GT.AND P2, PT, R15.reuse, R14, PT ;  /* 0x0000000e0f00720b */ /* 0x040fe40003f44000 */
[----:B------:R-:W-:Y:S01]  /*1430*/  FSEL R14, R14, RZ, P1 ;  /* 0x000000ff0e0e7208 */ /* 0x000fe20000800000 */
[C---:B------:R-:W-:Y:S01]  /*1440*/  FADD R7, R0.reuse, R17 ;  /* 0x0000001100077221 */ /* 0x040fe20000000000 */
[----:B------:R-:W-:Y:S01]  /*1450*/  FSETP.GE.AND P1, PT, |R0|, |R17|, PT ;  /* 0x400000110000720b */ /* 0x000fe20003f26200 */
[C---:B------:R-:W-:Y:S01]  /*1460*/  FADD R18, R2.reuse, R19 ;  /* 0x0000001302127221 */ /* 0x040fe20000000000 */
[----:B------:R-:W-:Y:S01]  /*1470*/  FADD R2, R2, -R0 ;  /* 0x8000000002027221 */ /* 0x000fe20000000000 */
[----:B------:R-:W-:Y:S01]  /*1480*/  FADD R22, R0, -R7 ;  /* 0x8000000700167221 */ /* 0x000fe20000000000 */
[----:B------:R-:W-:-:S02]  /*1490*/  @!P0 FSEL R14, R15, RZ, P2 ;  /* 0x000000ff0f0e8208 */ /* 0x000fc40001000000 */
[----:B------:R-:W-:Y:S01]  /*14a0*/  @!P3 FADD R18, R5, R2 ;  /* 0x000000020512b221 */ /* 0x000fe20000000000 */
[C---:B------:R-:W-:Y:S01]  /*14b0*/  FADD R5, R17.reuse, R22 ;  /* 0x0000001611057221 */ /* 0x040fe20000000000 */
[----:B------:R-:W-:Y:S01]  /*14c0*/  FADD R17, R17, -R7 ;  /* 0x8000000711117221 */ /* 0x000fe20000000000 */
[C---:B------:R-:W-:Y:S01]  /*14d0*/  FSETP.GE.AND P0, PT, |R7|.reuse, |R14|, PT ;  /* 0x4000000e0700720b */ /* 0x040fe20003f06200 */
[----:B------:R-:W-:-:S03]  /*14e0*/  FADD R15, R7, R14 ;  /* 0x0000000e070f7221 */ /* 0x000fc60000000000 */
[----:B------:R-:W-:Y:S01]  /*14f0*/  @!P1 FADD R5, R0, R17 ;  /* 0x0000001100059221 */ /* 0x000fe20000000000 */
[----:B------:R-:W-:Y:S01]  /*1500*/  ISETP.NE.AND P1, PT, R25, RZ, PT ;  /* 0x000000ff1900720c */ /* 0x000fe20003f25270 */
[----:B------:R-:W-:Y:S01]  /*1510*/  FADD R19, R7, -R15 ;  /* 0x8000000f07137221 */ /* 0x000fe20000000000 */
[----:B------:R-:W-:-:S03]  /*1520*/  FADD R18, R29, R18 ;  /* 0x000000121d127221 */ /* 0x000fc60000000000 */
[C---:B------:R-:W-:Y:S01]  /*1530*/  FADD R0, R14.reuse, R19 ;  /* 0x000000130e007221 */ /* 0x040fe20000000000 */
[----:B------:R-:W-:Y:S01]  /*1540*/  FADD R14, R14, -R15 ;  /* 0x8000000f0e0e7221 */ /* 0x000fe20000000000 */
[----:B------:R-:W-:-:S03]  /*1550*/  FADD R5, R18, R5 ;  /* 0x0000000512057221 */ /* 0x000fc60000000000 */
[----:B------:R-:W-:-:S04]  /*1560*/  @!P0 FADD R0, R7, R14 ;  /* 0x0000000e07008221 */ /* 0x000fc80000000000 */
[----:B------:R-:W-:Y:S01]  /*1570*/  FADD R0, R5, R0 ;  /* 0x0000000005007221 */ /* 0x000fe20000000000 */
[----:B------:R-:W-:Y:S06]  /*1580*/  @P1 BRA `(.L_x_19) ;  /* 0xfffffff800b41947 */ /* 0x000fec000383ffff */
.L_x_18:
[----:B------:R-:W-:Y:S05]  /*1590*/  BSYNC.RECONVERGENT B0 ;  /* 0x0000000000007941 */ /* 0x000fea0003800200 */
.L_x_17:
[----:B------:R-:W-:Y:S01]  /*15a0*/  LOP3.LUT P0, R2, R20, 0x3, RZ, 0xc0, !PT ;  /* 0x0000000314027812 */ /* 0x000fe2000780c0ff */
[----:B------:R-:W-:-:S12]  /*15b0*/  BSSY.RECONVERGENT B0, `(.L_x_20) ;  /* 0x000004c000007945 */ /* 0x000fd80003800200 */
[----:B------:R-:W-:Y:S05]  /*15c0*/  @!P0 BRA `(.L_x_21) ;  /* 0x0000000400288947 */ /* 0x000fea0003800000 */
[----:B------:R-:W-:Y:S01]  /*15d0*/  ISETP.NE.AND P1, PT, R2, 0x1, PT ;  /* 0x000000010200780c */ /* 0x000fe20003f25270 */
[----:B------:R-:W-:Y:S01]  /*15e0*/  BSSY.RECONVERGENT B1, `(.L_x_22) ;  /* 0x000002f000017945 */ /* 0x000fe20003800200 */
[----:B------:R-:W-:-:S04]  /*15f0*/  LOP3.LUT R20, R20, 0x1, RZ, 0xc0, !PT ;  /* 0x0000000114147812 */ /* 0x000fc800078ec0ff */
[----:B------:R-:W-:-:S07]  /*1600*/  ISETP.NE.U32.AND P0, PT, R20, 0x1, PT ;  /* 0x000000011400780c */ /* 0x000fce0003f05070 */
[----:B------:R-:W-:Y:S06]  /*1610*/  @!P1 BRA `(.L_x_23) ;  /* 0x0000000000ac9947 */ /* 0x000fec0003800000 */
[----:B------:R-:W-:Y:S01]  /*1620*/  IMAD R5, R26, R3, R3 ;  /* 0x000000031a057224 */ /* 0x000fe200078e0203 */
[----:B------:R-:W0:Y:S04]  /*1630*/  LDCU UR4, c[0x0][0x3b0] ;  /* 0x00007600ff0477ac */ /* 0x000e280008000800 */
[----:B------:R-:W-:-:S05]  /*1640*/  IADD3 R5, PT, PT, R10, R5, RZ ;  /* 0x000000050a057210 */ /* 0x000fca0007ffe0ff */
[----:B------:R-:W-:-:S04]  /*1650*/  IMAD.WIDE R22, R5, 0x4, R8 ;  /* 0x0000000405167825 */ /* 0x000fc800078e0208 */
[----:B------:R-:W-:Y:S01]  /*1660*/  IMAD.WIDE R4, R5, 0x4, R12 ;  /* 0x0000000405047825 */ /* 0x000fe200078e020c */
[----:B------:R-:W2:Y:S04]  /*1670*/  LDG.E.CONSTANT R7, desc[UR6][R22.64] ;  /* 0x0000000616077981 */ /* 0x000ea8000c1e9900 */
[----:B------:R-:W3:Y:S01]  /*1680*/  LDG.E.CONSTANT R17, desc[UR6][R4.64] ;  /* 0x0000000604117981 */ /* 0x000ee2000c1e9900 */
[----:B------:R-:W-:-:S04]  /*1690*/  IMAD.WIDE R18, R3, 0x4, R22 ;  /* 0x0000000403127825 */ /* 0x000fc800078e0216 */
[----:B------:R-:W-:-:S04]  /*16a0*/  IMAD.WIDE R24, R3, 0x4, R4 ;  /* 0x0000000403187825 */ /* 0x000fc800078e0204 */
[----:B--2--5:R-:W-:Y:S02]  /*16b0*/  FADD R2, -R28, R7 ;  /* 0x000000071c027221 */ /* 0x024fe40000000100 */
[----:B------:R-:W2:Y:S01]  /*16c0*/  LDG.E.CONSTANT R28, desc[UR6][R18.64] ;  /* 0x00000006121c7981 */ /* 0x000ea2000c1e9900 */
[----:B---3--:R-:W-:-:S03]  /*16d0*/  FADD R14, R16, -R17 ;  /* 0x80000011100e7221 */ /* 0x008fc60000000000 */
[----:B------:R-:W3:Y:S01]  /*16e0*/  LDG.E.CONSTANT R16, desc[UR6][R24.64] ;  /* 0x0000000618107981 */ /* 0x000ee2000c1e9900 */
[----:B0-----:R-:W-:Y:S02]  /*16f0*/  ISETP.NE.AND P4, PT, RZ, UR4, PT ;  /* 0x00000004ff007c0c */ /* 0x001fe4000bf85270 */
[----:B------:R-:W-:Y:S02]  /*1700*/  FMNMX R2, RZ, R2, !PT ;  /* 0x00000002ff027209 */ /* 0x000fe40007800000 */
[----:B------:R-:W-:-:S04]  /*1710*/  FMNMX R23, RZ, R14, !PT ;  /* 0x0000000eff177209 */ /* 0x000fc80007800000 */
[C---:B------:R-:W-:Y:S02]  /*1720*/  FSETP.GT.AND P1, PT, R23.reuse, R2, PT ;  /* 0x000000021700720b */ /* 0x040fe40003f24000 */
[C---:B------:R-:W-:Y:S02]  /*1730*/  FSETP.GT.AND P2, PT, R2.reuse, R23, PT ;  /* 0x000000170200720b */ /* 0x040fe40003f44000 */
[----:B------:R-:W-:Y:S02]  /*1740*/  FSEL R4, R23, RZ, P1 ;  /* 0x000000ff17047208 */ /* 0x000fe40000800000 */
[----:B------:R-:W-:-:S04]  /*1750*/  @!P4 FSEL R4, R2, RZ, P2 ;  /* 0x000000ff0204c208 */ /* 0x000fc80001000000 */
[C---:B------:R-:W-:Y:S01]  /*1760*/  FSETP.GE.AND P3, PT, |R15|.reuse, |R4|, PT ;  /* 0x400000040f00720b */ /* 0x040fe20003f66200 */
[----:B------:R-:W-:-:S04]  /*1770*/  FADD R2, R15, R4 ;  /* 0x000000040f027221 */ /* 0x000fc80000000000 */
[----:B------:R-:W-:-:S04]  /*1780*/  FADD R5, R15, -R2 ;  /* 0x800000020f057221 */ /* 0x000fc80000000000 */
[C---:B------:R-:W-:Y:S01]  /*1790*/  FADD R5, R4.reuse, R5 ;  /* 0x0000000504057221 */ /* 0x040fe20000000000 */
[----:B------:R-:W-:-:S04]  /*17a0*/  FADD R4, R4, -R2 ;  /* 0x8000000204047221 */ /* 0x000fc80000000000 */
[----:B------:R-:W-:-:S04]  /*17b0*/  @!P3 FADD R5, R15, R4 ;  /* 0x000000040f05b221 */ /* 0x000fc80000000000 */
[----:B------:R-:W-:Y:S01]  /*17c0*/  FADD R0, R0, R5 ;  /* 0x0000000500007221 */ /* 0x000fe20000000000 */
[----:B------:R-:W-:Y:S01]  /*17d0*/  IADD3 R26, PT, PT, R26, 0x2, RZ ;  /* 0x000000021a1a7810 */ /* 0x000fe20007ffe0ff */
[----:B--2---:R-:W-:Y:S01]  /*17e0*/  FADD R7, -R7, R28 ;  /* 0x0000001c07077221 */ /* 0x004fe20000000100 */
[----:B---3--:R-:W-:-:S04]  /*17f0*/  FADD R17, R17, -R16 ;  /* 0x8000001011117221 */ /* 0x008fc80000000000 */
        /* <DEDUP_REMOVED lines=8> */
[--C-:B------:R-:W-:Y:S01]  /*1880*/  FADD R4, R2, -R15.reuse ;  /* 0x8000000f02047221 */ /* 0x100fe20000000000 */
[----:B------:R-:W-:-:S03]  /*1890*/  FADD R7, R17, -R15 ;  /* 0x8000000f11077221 */ /* 0x000fc60000000000 */
[----:B------:R-:W-:-:S04]  /*18a0*/  FADD R17, R17, R4 ;  /* 0x0000000411117221 */ /* 0x000fc80000000000 */
[----:B------:R-:W-:-:S04]  /*18b0*/  @!P1 FADD R17, R2, R7 ;  /* 0x0000000702119221 */ /* 0x000fc80000000000 */
[----:B------:R-:W-:-:S07]  /*18c0*/  FADD R0, R0, R17 ;  /* 0x0000001100007221 */ /* 0x000fce0000000000 */
.L_x_23:
[----:B------:R-:W-:Y:S05]  /*18d0*/  BSYNC.RECONVERGENT B1 ;  /* 0x0000000000017941 */ /* 0x000fea0003800200 */
.L_x_22:
[----:B------:R-:W-:Y:S05]  /*18e0*/  @P0 BRA `(.L_x_21) ;  /* 0x0000000000600947 */ /* 0x000fea0003800000 */
[----:B------:R-:W-:Y:S01]  /*18f0*/  IMAD R3, R26, R3, R3 ;  /* 0x000000031a037224 */ /* 0x000fe200078e0203 */
[----:B------:R-:W0:Y:S04]  /*1900*/  LDCU UR4, c[0x0][0x3b0] ;  /* 0x00007600ff0477ac */ /* 0x000e280008000800 */
[----:B------:R-:W-:-:S05]  /*1910*/  IADD3 R3, PT, PT, R10, R3, RZ ;  /* 0x000000030a037210 */ /* 0x000fca0007ffe0ff */
[----:B------:R-:W-:-:S04]  /*1920*/  IMAD.WIDE R8, R3, 0x4, R8 ;  /* 0x0000000403087825 */ /* 0x000fc800078e0208 */
[----:B------:R-:W-:Y:S02]  /*1930*/  IMAD.WIDE R12, R3, 0x4, R12 ;  /* 0x00000004030c7825 */ /* 0x000fe400078e020c */
[----:B------:R-:W2:Y:S04]  /*1940*/  LDG.E.CONSTANT R9, desc[UR6][R8.64] ;  /* 0x0000000608097981 */ /* 0x000ea8000c1e9900 */
[----:B------:R-:W3:Y:S01]  /*1950*/  LDG.E.CONSTANT R13, desc[UR6][R12.64] ;  /* 0x000000060c0d7981 */ /* 0x000ee2000c1e9900 */
[----:B0-----:R-:W-:Y:S01]  /*1960*/  ISETP.NE.AND P2, PT, RZ, UR4, PT ;  /* 0x00000004ff007c0c */ /* 0x001fe2000bf45270 */
[----:B--2--5:R-:W-:Y:S01]  /*1970*/  FADD R28, R9, -R28 ;  /* 0x8000001c091c7221 */ /* 0x024fe20000000000 */
[----:B---3--:R-:W-:-:S04]  /*1980*/  FADD R16, -R13, R16 ;  /* 0x000000100d107221 */ /* 0x008fc80000000100 */
        /* <DEDUP_REMOVED lines=11> */
[----:B------:R-:W-:Y:S01]  /*1a40*/  @!P0 FADD R5, R15, R4 ;  /* 0x000000040f058221 */ /* 0x000fe20000000000 */
[----:B------:R-:W-:-:S03]  /*1a50*/  MOV R15, R3 ;  /* 0x00000003000f7202 */ /* 0x000fc60000000f00 */
[----:B------:R-:W-:-:S07]  /*1a60*/  FADD R0, R0, R5 ;  /* 0x0000000500007221 */ /* 0x000fce0000000000 */
.L_x_21:
[----:B------:R-:W-:Y:S05]  /*1a70*/  BSYNC.RECONVERGENT B0 ;  /* 0x0000000000007941 */ /* 0x000fea0003800200 */
.L_x_20:
[----:B------:R-:W-:Y:S01]  /*1a80*/  I2FP.F32.U32 R4, UR5 ;  /* 0x0000000500047c45 */ /* 0x000fe20008201000 */
[----:B------:R-:W0:Y:S01]  /*1a90*/  LDCU UR4, c[0x0][0x3b0] ;  /* 0x00007600ff0477ac */ /* 0x000e220008000800 */
[--C-:B------:R-:W-:Y:S02]  /*1aa0*/  FADD R20, R15, R0.reuse ;  /* 0x000000000f147221 */ /* 0x100fe40000000000 */
[----:B------:R-:W-:Y:S02]  /*1ab0*/  IADD3 R2, PT, PT, R4, 0x1800000, RZ ;  /* 0x0180000004027810 */ /* 0x000fe40007ffe0ff */
[----:B------:R-:W-:Y:S02]  /*1ac0*/  FADD R3, R20, -R15 ;  /* 0x8000000f14037221 */ /* 0x000fe40000000000 */
[----:B------:R-:W-:Y:S02]  /*1ad0*/  LOP3.LUT R5, R2, 0x7f800000, RZ, 0xc0, !PT ;  /* 0x7f80000002057812 */ /* 0x000fe400078ec0ff */
[----:B------:R-:W-:Y:S01]  /*1ae0*/  FADD R2, R20, -R3 ;  /* 0x8000000314027221 */ /* 0x000fe20000000000 */
[----:B------:R-:W-:Y:S01]  /*1af0*/  FADD R3, -R3, R0 ;  /* 0x0000000003037221 */ /* 0x000fe20000000100 */
[----:B------:R-:W-:-:S02]  /*1b00*/  ISETP.GT.U32.AND P0, PT, R5, 0x1ffffff, PT ;  /* 0x01ffffff0500780c */ /* 0x000fc40003f04070 */
[----:B------:R-:W-:-:S04]  /*1b10*/  FADD R2, -R2, R15 ;  /* 0x0000000f02027221 */ /* 0x000fc80000000100 */
[----:B------:R-:W-:Y:S01]  /*1b20*/  FADD R26, R2, R3 ;  /* 0x00000003021a7221 */ /* 0x000fe20000000000 */
[----:B0-----:R-:W-:-:S06]  /*1b30*/  ISETP.NE.AND P2, PT, RZ, UR4, PT ;  /* 0x00000004ff007c0c */ /* 0x001fcc000bf45270 */
[----:B------:R-:W-:Y:S07]  /*1b40*/  @P0 BRA `(.L_x_24) ;  /* 0x0000000000100947 */ /* 0x000fee0003800000 */
[----:B------:R-:W-:-:S07]  /*1b50*/  MOV R2, 0x1b70 ;  /* 0x00001b7000027802 */ /* 0x000fce0000000f00 */
[----:B-----5:R-:W-:Y:S05]  /*1b60*/  CALL.REL.NOINC `($__internal_0_$__cuda_sm20_rcp_rn_f32_slowpath) ;  /* 0x00000030007c7944 */ /* 0x020fea0003c00000 */
[----:B------:R-:W-:Y:S01]  /*1b70*/  MOV R3, R0 ;  /* 0x0000000000037202 */ /* 0x000fe20000000f00 */
[----:B------:R-:W-:Y:S06]  /*1b80*/  BRA `(.L_x_25) ;  /* 0x0000000000107947 */ /* 0x000fec0003800000 */
.L_x_24:
[----:B------:R-:W0:Y:S02]  /*1b90*/  MUFU.RCP R3, R4 ;  /* 0x0000000400037308 */ /* 0x000e240000001000 */
[----:B0-----:R-:W-:-:S04]  /*1ba0*/  FFMA R0, R4, R3, -1 ;  /* 0xbf80000004007423 */ /* 0x001fc80000000003 */
[----:B------:R-:W-:-:S04]  /*1bb0*/  FADD.FTZ R0, -R0, -RZ ;  /* 0x800000ff00007221 */ /* 0x000fc80000010100 */
[----:B------:R-:W-:-:S07]  /*1bc0*/  FFMA R3, R3, R0, R3 ;  /* 0x0000000003037223 */ /* 0x000fce0000000003 */
.L_x_25:
[----:B------:R-:W0:Y:S01]  /*1bd0*/  LDCU UR4, c[0x0][0x390] ;  /* 0x00007200ff0477ac */ /* 0x000e220008000800 */
[----:B------:R-:W1:Y:S01]  /*1be0*/  @P2 LDC.64 R14, c[0x0][0x388] ;  /* 0x0000e200ff0e2b82 */ /* 0x000e620000000a00 */
[----:B------:R-:W-:Y:S01]  /*1bf0*/  IADD3 R0, PT, PT, R11, -0x1, RZ ;  /* 0xffffffff0b007810 */ /* 0x000fe20007ffe0ff */
[----:B------:R-:W2:Y:S01]  /*1c00*/  LDCU UR9, c[0x0][0x39c] ;  /* 0x00007380ff0977ac */ /* 0x000ea20008000800 */
[----:B------:R-:W3:Y:S05]  /*1c10*/  LDCU.64 UR10, c[0x0][0x3c0] ;  /* 0x00007800ff0a77ac */ /* 0x000eea0008000a00 */
[----:B------:R-:W4:Y:S08]  /*1c20*/  @!P2 LDC.64 R4, c[0x0][0x380] ;  /* 0x0000e000ff04ab82 */ /* 0x000f300000000a00 */
[----:B------:R-:W3:Y:S01]  /*1c30*/  LDC R8, c[0x0][0x3a0] ;  /* 0x0000e800ff087b82 */ /* 0x000ee20000000800 */
[----:B0-----:R-:W-:-:S05]  /*1c40*/  @P2 MOV R9, UR4 ;  /* 0x0000000400092c02 */ /* 0x001fca0008000f00 */
[----:B------:R-:W-:Y:S01]  /*1c50*/  @P2 IMAD R7, R0, R9, R10 ;  /* 0x0000000900072224 */ /* 0x000fe200078e020a */
[----:B------:R-:W-:Y:S01]  /*1c60*/  @!P2 MOV R9, UR4 ;  /* 0x000000040009ac02 */ /* 0x000fe20008000f00 */
[----:B------:R-:W0:Y:S01]  /*1c70*/  LDC.64 R22, c[0x0][0x3b8] ;  /* 0x0000ee00ff167b82 */ /* 0x000e220000000a00 */
[----:B------:R-:W2:Y:S01]  /*1c80*/  LDCU UR4, c[0x0][0x3c8] ;  /* 0x00007900ff0477ac */ /* 0x000ea20008000800 */
[----:B-1----:R-:W-:-:S04]  /*1c90*/  @P2 IMAD.WIDE R14, R7, 0x4, R14 ;  /* 0x00000004070e2825 */ /* 0x002fc800078e020e */
[----:B------:R-:W-:Y:S02]  /*1ca0*/  @!P2 IMAD R17, R0, R9, R10 ;  /* 0x000000090011a224 */ /* 0x000fe400078e020a */
[----:B------:R1:W3:Y:S01]  /*1cb0*/  @P2 LDG.E.CONSTANT R15, desc[UR6][R14.64] ;  /* 0x000000060e0f2981 */ /* 0x0002e2000c1e9900 */
[----:B------:R-:W1:Y:S01]  /*1cc0*/  LDC.64 R12, c[0x0][0x3c0] ;  /* 0x0000f000ff0c7b82 */ /* 0x000e620000000a00 */
[----:B----45:R-:W-:-:S06]  /*1cd0*/  @!P2 IMAD.WIDE R16, R17, 0x4, R4 ;  /* 0x000000041110a825 */ /* 0x030fcc00078e0204 */
[----:B------:R4:W4:Y:S01]  /*1ce0*/  @!P2 LDG.E.CONSTANT R17, desc[UR6][R16.64] ;  /* 0x000000061011a981 */ /* 0x000922000c1e9900 */
[----:B------:R-:W1:Y:S01]  /*1cf0*/  LDC.64 R4, c[0x0][0x3b8] ;  /* 0x0000ee00ff047b82 */ /* 0x000e620000000a00 */
[----:B--2---:R-:W-:Y:S01]  /*1d00*/  @P2 MOV R19, UR9 ;  /* 0x0000000900132c02 */ /* 0x004fe20008000f00 */
[----:B------:R-:W-:Y:S01]  /*1d10*/  IMAD R7, R10, UR4, RZ ;  /* 0x000000040a077c24 */ /* 0x000fe2000f8e02ff */
[----:B---3--:R-:W-:Y:S01]  /*1d20*/  ISETP.NE.U32.AND P0, PT, RZ, UR10, PT ;  /* 0x0000000aff007c0c */ /* 0x008fe2000bf05070 */
[----:B------:R-:W-:Y:S01]  /*1d30*/  BSSY.RECONVERGENT B0, `(.L_x_26) ;  /* 0x0000032000007945 */ /* 0x000fe20003800200 */
[----:B------:R-:W-:Y:S01]  /*1d40*/  ISETP.GT.U32.AND P3, PT, R8, 0x4, PT ;  /* 0x000000040800780c */ /* 0x000fe20003f64070 */
[----:B------:R-:W-:Y:S01]  /*1d50*/  FADD R3, -R3, 1 ;  /* 0x3f80000003037421 */ /* 0x000fe20000000100 */
[----:B------:R-:W-:Y:S01]  /*1d60*/  ISETP.NE.AND.EX P0, PT, RZ, UR11, PT, P0 ;  /* 0x0000000bff007c0c */ /* 0x000fe2000bf05300 */
[----:B------:R-:W2:Y:S01]  /*1d70*/  LDC R27, c[0x0][0x398] ;  /* 0x0000e600ff1b7b82 */ /* 0x000ea20000000800 */
[----:B0-----:R-:W-:-:S04]  /*1d80*/  IMAD.WIDE R22, R7, 0x4, R22 ;  /* 0x0000000407167825 */ /* 0x001fc800078e0216 */
[----:B-1----:R-:W-:Y:S01]  /*1d90*/  IMAD.WIDE R12, R7, 0x4, R12 ;  /* 0x00000004070c7825 */ /* 0x002fe200078e020c */
[----:B------:R-:W-:-:S04]  /*1da0*/  ISETP.NE.U32.AND P1, PT, R4, RZ, PT ;  /* 0x000000ff0400720c */ /* 0x000fc80003f25070 */
[----:B------:R-:W-:-:S04]  /*1db0*/  ISETP.NE.AND.EX P0, PT, R5, RZ, P0, P1 ;  /* 0x000000ff0500720c */ /* 0x000fc80000705310 */
[----:B------:R-:W-:Y:S02]  /*1dc0*/  ISETP.LT.AND P0, PT, R8, UR4, P0 ;  /* 0x0000000408007c0c */ /* 0x000fe40008701270 */
[----:B--2---:R-:W-:Y:S02]  /*1dd0*/  VIMNMX.U32 R2, PT, PT, R27, R8, !PT ;  /* 0x000000081b027248 */ /* 0x004fe40007fe0000 */
[----:B------:R-:W-:Y:S02]  /*1de0*/  SEL R14, R22, RZ, P0 ;  /* 0x000000ff160e7207 */ /* 0x000fe40000000000 */
[----:B----4-:R-:W-:Y:S02]  /*1df0*/  SEL R16, R12, RZ, P0 ;  /* 0x000000ff0c107207 */ /* 0x010fe40000000000 */
[----:B------:R-:W-:Y:S01]  /*1e00*/  IADD3 R2, PT, PT, R21, -0x1, R2 ;  /* 0xffffffff15027810 */ /* 0x000fe20007ffe002 */
[----:B------:R-:W-:-:S04]  /*1e10*/  @P2 FFMA R15, R20, -R19, R15 ;  /* 0x80000013140f2223 */ /* 0x000fc8000000000f */
[----:B------:R-:W-:Y:S01]  /*1e20*/  @P2 FFMA R0, R26, -R19, R15 ;  /* 0x800000131a002223 */ /* 0x000fe2000000000f */
[----:B------:R-:W-:Y:S02]  /*1e30*/  @!P2 MOV R19, UR9 ;  /* 0x000000090013ac02 */ /* 0x000fe40008000f00 */
[----:B------:R-:W-:-:S03]  /*1e40*/  SEL R15, R23, RZ, P0 ;  /* 0x000000ff170f7207 */ /* 0x000fc60000000000 */
[----:B------:R-:W-:Y:S01]  /*1e50*/  @!P2 FFMA R5, R20, R19, R17 ;  /* 0x000000131405a223 */ /* 0x000fe20000000011 */
[----:B------:R-:W-:-:S03]  /*1e60*/  SEL R17, R13, RZ, P0 ;  /* 0x000000ff0d117207 */ /* 0x000fc60000000000 */
[----:B------:R-:W-:Y:S01]  /*1e70*/  @!P2 FFMA R0, R26, R19, R5 ;  /* 0x000000131a00a223 */ /* 0x000fe20000000005 */
[----:B------:R-:W-:Y:S06]  /*1e80*/  @P3 BRA `(.L_x_27) ;  /* 0x0000000000243947 */ /* 0x000fec0003800000 */
[----:B------:R-:W-:Y:S01]  /*1e90*/  ISETP.GE.AND P4, PT, R11, R2, PT ;  /* 0x000000020b00720c */ /* 0x000fe20003f86270 */
[----:B------:R-:W-:Y:S01]  /*1ea0*/  HFMA2 R4, -RZ, RZ, 0, 0 ;  /* 0x00000000ff047431 */ /* 0x000fe200000001ff */
[----:B------:R-:W-:-:S11]  /*1eb0*/  ISETP.NE.AND P1, PT, R8, 0x1, PT ;  /* 0x000000010800780c */ /* 0x000fd60003f25270 */
[----:B------:R-:W-:Y:S05]  /*1ec0*/  @!P4 BRA `(.L_x_28) ;  /* 0x000000000060c947 */ /* 0x000fea0003800000 */
[----:B------:R-:W0:Y:S01]  /*1ed0*/  LDC.64 R12, c[0x0][0x3d0] ;  /* 0x0000f400ff0c7b82 */ /* 0x000e220000000a00 */
[----:B------:R-:W-:-:S04]  /*1ee0*/  IMAD R5, R11, R9, R10 ;  /* 0x000000090b057224 */ /* 0x000fc800078e020a */
[----:B0-----:R-:W-:-:S05]  /*1ef0*/  IMAD.WIDE R12, R5, 0x4, R12 ;  /* 0x00000004050c7825 */ /* 0x001fca00078e020c */
[----:B------:R3:W-:Y:S01]  /*1f00*/  STG.E desc[UR6][R12.64], R0 ;  /* 0x000000000c007986 */ /* 0x0007e2000c101906 */
[----:B------:R-:W-:Y:S05]  /*1f10*/  BRA `(.L_x_28) ;  /* 0x00000000004c7947 */ /* 0x000fea0003800000 */
.L_x_27:
[----:B------:R-:W-:Y:S05]  /*1f20*/  @!P0 BRA `(.L_x_29) ;  /* 0x00000000002c8947 */ /* 0x000fea0003800000 */
[----:B------:R1:W-:Y:S01]  /*1f30*/  STG.E desc[UR6][R22.64], R11 ;  /* 0x0000000b16007986 */ /* 0x0003e2000c101906 */
[----:B------:R-:W-:Y:S01]  /*1f40*/  ISETP.GE.AND P4, PT, R11, R2, PT ;  /* 0x000000020b00720c */ /* 0x000fe20003f86270 */
[----:B------:R-:W-:Y:S01]  /*1f50*/  HFMA2 R4, -RZ, RZ, 0, 5.9604644775390625e-08 ;  /* 0x00000001ff047431 */ /* 0x000fe200000001ff */
[----:B------:R-:W-:Y:S01]  /*1f60*/  PLOP3.LUT P1, PT, PT, PT, PT, 0x8, 0x80 ;  /* 0x000000000080781c */ /* 0x000fe20003f2e170 */
[----:B------:R1:W-:Y:S10]  /*1f70*/  STG.E desc[UR6][R12.64], R0 ;  /* 0x000000000c007986 */ /* 0x0003f4000c101906 */
[----:B------:R-:W-:Y:S05]  /*1f80*/  @!P4 BRA `(.L_x_28) ;  /* 0x000000000030c947 */ /* 0x000fea0003800000 */
[----:B-1----:R-:W0:Y:S01]  /*1f90*/  LDC.64 R12, c[0x0][0x3d0] ;  /* 0x0000f400ff0c7b82 */ /* 0x002e220000000a00 */
[----:B------:R-:W-:-:S04]  /*1fa0*/  IMAD R5, R11, R9, R10 ;  /* 0x000000090b057224 */ /* 0x000fc800078e020a */
[----:B0-----:R-:W-:-:S05]  /*1fb0*/  IMAD.WIDE R12, R5, 0x4, R12 ;  /* 0x00000004050c7825 */ /* 0x001fca00078e020c */
[----:B------:R2:W-:Y:S01]  /*1fc0*/  STG.E desc[UR6][R12.64], R0 ;  /* 0x000000000c007986 */ /* 0x0005e2000c101906 */
[----:B------:R-:W-:Y:S05]  /*1fd0*/  BRA `(.L_x_28) ;  /* 0x00000000001c7947 */ /* 0x000fea0003800000 */
.L_x_29:
[----:B------:R-:W-:Y:S01]  /*1fe0*/  ISETP.GE.AND P1, PT, R11, R2, PT ;  /* 0x000000020b00720c */ /* 0x000fe20003f26270 */
[----:B------:R-:W-:-:S12]  /*1ff0*/  HFMA2 R4, -RZ, RZ, 0, 0 ;  /* 0x00000000ff047431 */ /* 0x000fd800000001ff */
[----:B------:R-:W0:Y:S01]  /*2000*/  @P1 LDC.64 R12, c[0x0][0x3d0] ;  /* 0x0000f400ff0c1b82 */ /* 0x000e220000000a00 */
[----:B------:R-:W-:-:S04]  /*2010*/  @P1 IMAD R5, R11, R9, R10 ;  /* 0x000000090b051224 */ /* 0x000fc800078e020a */
[----:B0-----:R-:W-:-:S05]  /*2020*/  @P1 IMAD.WIDE R12, R5, 0x4, R12 ;  /* 0x00000004050c1825 */ /* 0x001fca00078e020c */
[----:B------:R0:W-:Y:S01]  /*2030*/  @P1 STG.E desc[UR6][R12.64], R0 ;  /* 0x000000000c001986 */ /* 0x0001e2000c101906 */
[----:B------:R-:W-:-:S13]  /*2040*/  PLOP3.LUT P1, PT, PT, PT, PT, 0x8, 0x80 ;  /* 0x000000000080781c */ /* 0x000fda0003f2e170 */
.L_x_28:
[----:B------:R-:W-:Y:S05]  /*2050*/  BSYNC.RECONVERGENT B0 ;  /* 0x0000000000007941 */ /* 0x000fea0003800200 */
.L_x_26:
[----:B------:R-:W4:Y:S01]  /*2060*/  LDC R18, c[0x0][0x394] ;  /* 0x0000e500ff127b82 */ /* 0x000f220000000800 */
[----:B------:R-:W-:-:S04]  /*2070*/  IADD3 R5, PT, PT, R6, R27, RZ ;  /* 0x0000001b06057210 */ /* 0x000fc80007ffe0ff */
[----:B----4-:R-:W-:-:S13]  /*2080*/  ISETP.GE.AND P4, PT, R5, R18, PT ;  /* 0x000000120500720c */ /* 0x010fda0003f86270 */
[----:B------:R-:W-:Y:S05]  /*2090*/  @P4 EXIT ;  /* 0x000000000000494d */ /* 0x000fea0003800000 */
[----:B------:R-:W4:Y:S01]  /*20a0*/  LDC.64 R6, c[0x0][0x380] ;  /* 0x0000e000ff067b82 */ /* 0x000f220000000a00 */
[----:B-1----:R-:W-:-:S07]  /*20b0*/  IMAD R22, R11, R9, R10 ;  /* 0x000000090b167224 */ /* 0x002fce00078e020a */
[----:B0-23--:R-:W0:Y:S01]  /*20c0*/  LDC.64 R12, c[0x0][0x388] ;  /* 0x0000e200ff0c7b82 */ /* 0x00de220000000a00 */
[----:B----4-:R-:W-:-:S05]  /*20d0*/  IMAD.WIDE R6, R22, 0x4, R6 ;  /* 0x0000000416067825 */ /* 0x010fca00078e0206 */
[----:B------:R1:W5:Y:S01]  /*20e0*/  LDG.E.CONSTANT R23, desc[UR6][R6.64] ;  /* 0x0000000606177981 */ /* 0x000362000c1e9900 */
[----:B0-----:R-:W-:-:S05]  /*20f0*/  IMAD.WIDE R12, R22, 0x4, R12 ;  /* 0x00000004160c7825 */ /* 0x001fca00078e020c */
[----:B------:R1:W5:Y:S01]  /*2100*/  LDG.E.CONSTANT R25, desc[UR6][R12.64] ;  /* 0x000000060c197981 */ /* 0x000362000c1e9900 */
[----:B------:R-:W-:Y:S05]  /*2110*/  @P3 BRA `(.L_x_30) ;  /* 0x00000010005c3947 */ /* 0x000fea0003800000 */
[----:B------:R-:W-:Y:S01]  /*2120*/  IADD3 R21, PT, PT, R27, R21, -R18 ;  /* 0x000000151b157210 */ /* 0x000fe20007ffe812 */
[----:B------:R-:W-:Y:S01]  /*2130*/  BSSY.RECONVERGENT B0, `(.L_x_31) ;  /* 0x0000054000007945 */ /* 0x000fe20003800200 */
[----:B------:R-:W-:Y:S02]  /*2140*/  SEL R24, RZ, 0x1, !P1 ;  /* 0x00000001ff187807 */ /* 0x000fe40004800000 */
[----:B------:R-:W-:Y:S02]  /*2150*/  LOP3.LUT R21, R21, 0x1, RZ, 0xc0, !PT ;  /* 0x0000000115157812 */ /* 0x000fe400078ec0ff */
[----:B------:R-:W-:Y:S02]  /*2160*/  MOV R16, 0x1 ;  /* 0x0000000100107802 */ /* 0x000fe40000000f00 */
[----:B------:R-:W-:-:S13]  /*2170*/  ISETP.NE.U32.AND P0, PT, R21, 0x1, PT ;  /* 0x000000011500780c */ /* 0x000fda0003f05070 */
[----:B------:R-:W-:Y:S05]  /*2180*/  @!P0 BRA `(.L_x_32) ;  /* 0x0000000400388947 */ /* 0x000fea0003800000 */
[----:B------:R-:W-:-:S04]  /*2190*/  IMAD.WIDE R14, R9, 0x4, R6 ;  /* 0x00000004090e7825 */ /* 0x000fc800078e0206 */
[----:B-1----:R-:W-:Y:S02]  /*21a0*/  IMAD.WIDE R12, R9, 0x4, R12 ;  /* 0x00000004090c7825 */ /* 0x002fe400078e020c */
[----:B------:R-:W2:Y:S04]  /*21b0*/  LDG.E.CONSTANT R14, desc[UR6][R14.64] ;  /* 0x000000060e0e7981 */ /* 0x000ea8000c1e9900 */
[----:B------:R0:W3:Y:S01]  /*21c0*/  LDG.E.CONSTANT R16, desc[UR6][R12.64] ;  /* 0x000000060c107981 */ /* 0x0000e2000c1e9900 */
[-C--:B------:R-:W-:Y:S01]  /*21d0*/  FMUL R17, R20, R3.reuse ;  /* 0x0000000314117220 */ /* 0x080fe20000400000 */
[-C--:B------:R-:W-:Y:S01]  /*21e0*/  FMUL R21, R26, R3.reuse ;  /* 0x000000031a157220 */ /* 0x080fe20000400000 */
[----:B------:R-:W-:Y:S01]  /*21f0*/  SHF.L.U32 R24, R24, 0x2, RZ ;  /* 0x0000000218187819 */ /* 0x000fe200000006ff */
[----:B------:R-:W-:Y:S01]  /*2200*/  BSSY.RECONVERGENT B1, `(.L_x_33) ;  /* 0x000003f000017945 */ /* 0x000fe20003800200 */
[-C--:B------:R-:W-:Y:S01]  /*2210*/  FFMA R20, R20, R3.reuse, -R17 ;  /* 0x0000000314147223 */ /* 0x080fe20000000811 */
[--C-:B------:R-:W-:Y:S01]  /*2220*/  FFMA R27, R26, R3, -R21.reuse ;  /* 0x000000031a1b7223 */ /* 0x100fe20000000815 */
[----:B------:R-:W-:Y:S01]  /*2230*/  FADD R26, R17, R21 ;  /* 0x00000015111a7221 */ /* 0x000fe20000000000 */
[----:B------:R-:W-:-:S02]  /*2240*/  ISETP.EQ.AND P4, PT, R24, 0x4, PT ;  /* 0x000000041800780c */ /* 0x000fc40003f82270 */
[----:B------:R-:W-:Y:S01]  /*2250*/  FADD R20, R20, R27 ;  /* 0x0000001b14147221 */ /* 0x000fe20000000000 */
[----:B------:R-:W-:Y:S01]  /*2260*/  FADD R29, -R17, R26 ;  /* 0x0000001a111d7221 */ /* 0x000fe20000000100 */
[C---:B------:R-:W-:Y:S02]  /*2270*/  ISETP.EQ.AND P5, PT, R24.reuse, 0x8, PT ;  /* 0x000000081800780c */ /* 0x040fe40003fa2270 */
[----:B------:R-:W-:Y:S01]  /*2280*/  ISETP.EQ.AND P6, PT, R24, 0xc, PT ;  /* 0x0000000c1800780c */ /* 0x000fe20003fc2270 */
[--C-:B0-----:R-:W-:Y:S01]  /*2290*/  FADD R12, R26, -R29.reuse ;  /* 0x8000001d1a0c7221 */ /* 0x101fe20000000000 */
[----:B------:R-:W-:-:S03]  /*22a0*/  FADD R21, R21, -R29 ;  /* 0x8000001d15157221 */ /* 0x000fc60000000000 */
[----:B------:R-:W-:-:S04]  /*22b0*/  FADD R12, R17, -R12 ;  /* 0x8000000c110c7221 */ /* 0x000fc80000000000 */
[----:B------:R-:W-:Y:S01]  /*22c0*/  FADD R12, R12, R21 ;  /* 0x000000150c0c7221 */ /* 0x000fe20000000000 */
[----:B--2--5:R-:W-:Y:S01]  /*22d0*/  FADD R27, -R23, R14 ;  /* 0x0000000e171b7221 */ /* 0x024fe20000000100 */
[----:B---3--:R-:W-:-:S04]  /*22e0*/  FADD R28, R25, -R16 ;  /* 0x80000010191c7221 */ /* 0x008fc80000000000 */
[----:B------:R-:W-:Y:S02]  /*22f0*/  FMNMX R27, RZ, R27, !PT ;  /* 0x0000001bff1b7209 */ /* 0x000fe40007800000 */
[----:B------:R-:W-:-:S04]  /*2300*/  FMNMX R28, RZ, R28, !PT ;  /* 0x0000001cff1c7209 */ /* 0x000fc80007800000 */
[C---:B------:R-:W-:Y:S02]  /*2310*/  FSETP.GT.AND P0, PT, R28.reuse, R27, PT ;  /* 0x0000001b1c00720b */ /* 0x040fe40003f04000 */
[C---:B------:R-:W-:Y:S02]  /*2320*/  FSETP.GT.AND P3, PT, R27.reuse, R28, PT ;  /* 0x0000001c1b00720b */ /* 0x040fe40003f64000 */
[----:B------:R-:W-:Y:S02]  /*2330*/  FSEL R15, R28, RZ, P0 ;  /* 0x000000ff1c0f7208 */ /* 0x000fe40000000000 */
[----:B------:R-:W-:Y:S02]  /*2340*/  @!P2 FSEL R15, R27, RZ, P3 ;  /* 0x000000ff1b0fa208 */ /* 0x000fe40001800000 */
[----:B------:R-:W-:Y:S02]  /*2350*/  ISETP.GE.AND P0, PT, R5, R2, PT ;  /* 0x000000020500720c */ /* 0x000fe40003f06270 */
[----:B------:R-:W-:Y:S01]  /*2360*/  ISETP.EQ.AND P3, PT, R24, RZ, PT ;  /* 0x000000ff1800720c */ /* 0x000fe20003f62270 */
[----:B------:R-:W-:-:S04]  /*2370*/  FADD R13, R15, R26 ;  /* 0x0000001a0f0d7221 */ /* 0x000fc80000000000 */
[----:B------:R-:W-:-:S04]  /*2380*/  FADD R28, -R26, R13 ;  /* 0x0000000d1a1c7221 */ /* 0x000fc80000000100 */
[--C-:B------:R-:W-:Y:S01]  /*2390*/  FADD R17, R13, -R28.reuse ;  /* 0x8000001c0d117221 */ /* 0x100fe20000000000 */
[----:B------:R-:W-:-:S03]  /*23a0*/  FADD R28, R15, -R28 ;  /* 0x8000001c0f1c7221 */ /* 0x000fc60000000000 */
[----:B------:R-:W-:-:S04]  /*23b0*/  FADD R17, R26, -R17 ;  /* 0x800000111a117221 */ /* 0x000fc80000000000 */
[----:B------:R-:W-:-:S04]  /*23c0*/  FADD R17, R17, R28 ;  /* 0x0000001c11117221 */ /* 0x000fc80000000000 */
[----:B------:R-:W-:-:S04]  /*23d0*/  FADD R17, R12, R17 ;  /* 0x000000110c117221 */ /* 0x000fc80000000000 */
[----:B------:R-:W-:-:S04]  /*23e0*/  FADD R12, R20, R17 ;  /* 0x00000011140c7221 */ /* 0x000fc80000000000 */
[----:B------:R-:W-:-:S04]  /*23f0*/  FADD R20, R13, R12 ;  /* 0x0000000c0d147221 */ /* 0x000fc80000000000 */
[----:B------:R-:W-:-:S04]  /*2400*/  FADD R15, -R13, R20 ;  /* 0x000000140d0f7221 */ /* 0x000fc80000000100 */
[--C-:B------:R-:W-:Y:S01]  /*2410*/  FADD R26, -R20, R15.reuse ;  /* 0x0000000f141a7221 */ /* 0x100fe20000000100 */
[----:B------:R-:W-:Y:S01]  /*2420*/  FADD R15, R12, -R15 ;  /* 0x8000000f0c0f7221 */ /* 0x000fe20000000000 */
[CC--:B------:R-:W-:Y:S02]  /*2430*/  FFMA R12, R20.reuse, R19.reuse, R23 ;  /* 0x00000013140c7223 */ /* 0x0c0fe40000000017 */
[----:B------:R-:W-:Y:S01]  /*2440*/  FADD R26, R13, R26 ;  /* 0x0000001a0d1a7221 */ /* 0x000fe20000000000 */
[----:B------:R-:W-:-:S03]  /*2450*/  FFMA R13, R20, -R19, R25 ;  /* 0x80000013140d7223 */ /* 0x000fc60000000019 */
[----:B------:R-:W-:-:S04]  /*2460*/  FADD R26, R26, R15 ;  /* 0x0000000f1a1a7221 */ /* 0x000fc80000000000 */
[CC--:B------:R-:W-:Y:S01]  /*2470*/  FFMA R13, R26.reuse, -R19.reuse, R13 ;  /* 0x800000131a0d7223 */ /* 0x0c0fe2000000000d */
[----:B------:R-:W-:Y:S01]  /*2480*/  @!P2 FFMA R13, R26, R19, R12 ;  /* 0x000000131a0da223 */ /* 0x000fe2000000000c */
[----:B------:R-:W-:-:S04]  /*2490*/  HFMA2 R19, -RZ, RZ, 0, 5.9604644775390625e-08 ;  /* 0x00000001ff137431 */ /* 0x000fc800000001ff */
[-C--:B------:R-:W-:Y:S02]  /*24a0*/  @P3 MOV R0, R13.reuse ;  /* 0x0000000d00003202 */ /* 0x080fe40000000f00 */
[-C--:B------:R-:W-:Y:S02]  /*24b0*/  @P4 MOV R4, R13.reuse ;  /* 0x0000000d00044202 */ /* 0x080fe40000000f00 */
[-C--:B------:R-:W-:Y:S02]  /*24c0*/  @P5 MOV R6, R13.reuse ;  /* 0x0000000d00065202 */ /* 0x080fe40000000f00 */
[----:B------:R-:W-:Y:S02]  /*24d0*/  @P6 MOV R7, R13 ;  /* 0x0000000d00076202 */ /* 0x000fe40000000f00 */
[----:B------:R-:W-:Y:S01]  /*24e0*/  SEL R21, R19, 0x2, !P1 ;  /* 0x0000000213157807 */ /* 0x000fe20004800000 */
[----:B------:R-:W-:Y:S06]  /*24f0*/  @!P0 BRA `(.L_x_34) ;  /* 0x00000000003c8947 */ /* 0x000fec0003800000 */
[----:B------:R-:W0:Y:S02]  /*2500*/  LDCU UR4, c[0x0][0x3b0] ;  /* 0x00007600ff0477ac */ /* 0x000e240008000800 */
[----:B0-----:R-:W-:-:S09]  /*2510*/  UISETP.NE.AND UP0, UPT, UR4, URZ, UPT ;  /* 0x000000ff0400728c */ /* 0x001fd2000bf05270 */
[----:B------:R-:W-:Y:S05]  /*2520*/  BRA.U !UP0, `(.L_x_35) ;  /* 0x0000000108147547 */ /* 0x000fea000b800000 */
[----:B------:R-:W-:Y:S02]  /*2530*/  ISETP.GE.U32.AND P0, PT, R8, 0x2, PT ;  /* 0x000000020800780c */ /* 0x000fe40003f06070 */
[----:B------:R-:W-:-:S11]  /*2540*/  MOV R15, R0 ;  /* 0x00000000000f7202 */ /* 0x000fd60000000f00 */
[----:B------:R-:W-:Y:S05]  /*2550*/  @!P0 BRA `(.L_x_36) ;  /* 0x0000000000148947 */ /* 0x000fea0003800000 */
[----:B------:R-:W-:Y:S01]  /*2560*/  FMNMX R15, R15, R4, !PT ;  /* 0x000000040f0f7209 */ /* 0x000fe20007800000 */
[----:B------:R-:W-:Y:S06]  /*2570*/  BRA `(.L_x_36) ;  /* 0x00000000000c7947 */ /* 0x000fec0003800000 */
.L_x_35:
[----:B------:R-:W-:Y:S02]  /*2580*/  ISETP.GE.U32.AND P0, PT, R8, 0x2, PT ;  /* 0x000000020800780c */ /* 0x000fe40003f06070 */
[----:B------:R-:W-:-:S11]  /*2590*/  MOV R15, R0 ;  /* 0x00000000000f7202 */ /* 0x000fd60000000f00 */
[----:B------:R-:W-:-:S07]  /*25a0*/  @P0 FMNMX R15, R15, R4, PT ;  /* 0x000000040f0f0209 */ /* 0x000fce0003800000 */
.L_x_36:
[----:B------:R-:W0:Y:S01]  /*25b0*/  LDC.64 R12, c[0x0][0x3d0] ;  /* 0x0000f400ff0c7b82 */ /* 0x000e220000000a00 */
[----:B------:R-:W-:-:S05]  /*25c0*/  IADD3 R17, PT, PT, R22, R9, RZ ;  /* 0x0000000916117210 */ /* 0x000fca0007ffe0ff */
[----:B0-----:R-:W-:-:S05]  /*25d0*/  IMAD.WIDE R12, R17, 0x4, R12 ;  /* 0x00000004110c7825 */ /* 0x001fca00078e020c */
[----:B------:R0:W-:Y:S02]  /*25e0*/  STG.E desc[UR6][R12.64], R15 ;  /* 0x0000000f0c007986 */ /* 0x0001e4000c101906 */
.L_x_34:
[----:B------:R-:W-:Y:S05]  /*25f0*/  BSYNC.RECONVERGENT B1 ;  /* 0x0000000000017941 */ /* 0x000fea0003800200 */
.L_x_33:
[----:B------:R-:W-:Y:S02]  /*2600*/  ISETP.GT.U32.AND P0, PT, R8, 0x1, PT ;  /* 0x000000010800780c */ /* 0x000fe40003f04070 */
[----:B------:R-:W-:Y:S02]  /*2610*/  ISETP.NE.AND P1, PT, R21, R8, PT ;  /* 0x000000081500720c */ /* 0x000fe40003f25270 */
[----:B------:R-:W-:Y:S02]  /*2620*/  MOV R25, R16 ;  /* 0x0000001000197202 */ /* 0x000fe40000000f00 */
[----:B------:R-:W-:Y:S02]  /*2630*/  IADD3 R5, PT, PT, R5, 0x1, RZ ;  /* 0x0000000105057810 */ /* 0x000fe40007ffe0ff */
[----:B------:R-:W-:Y:S02]  /*2640*/  MOV R23, R14 ;  /* 0x0000000e00177202 */ /* 0x000fe40000000f00 */
[----:B------:R-:W-:-:S02]  /*2650*/  SEL R16, R19, 0x2, !P0 ;  /* 0x0000000213107807 */ /* 0x000fc40004000000 */
[----:B------:R-:W-:-:S07]  /*2660*/  SEL R24, R21, RZ, P1 ;  /* 0x000000ff15187207 */ /* 0x000fce0000800000 */
.L_x_32:
[----:B------:R-:W-:Y:S05]  /*2670*/  BSYNC.RECONVERGENT B0 ;  /* 0x0000000000007941 */ /* 0x000fea0003800200 */
.L_x_31:
[----:B------:R-:W-:-:S04]  /*2680*/  IADD3 R18, PT, PT, R18, -0x2, RZ ;  /* 0xfffffffe12127810 */ /* 0x000fc80007ffe0ff */
[----:B------:R-:W-:-:S13]  /*2690*/  ISETP.NE.AND P0, PT, R18, R11, PT ;  /* 0x0000000b1200720c */ /* 0x000fda0003f05270 */
[----:B------:R-:W-:Y:S05]  /*26a0*/  @!P0 EXIT ;  /* 0x000000000000894d */ /* 0x000fea0003800000 */
[----:B------:R-:W2:Y:S01]  /*26b0*/  LDCU UR4, c[0x0][0x3b0] ;  /* 0x00007600ff0477ac */ /* 0x000ea20008000800 */
[CC--:B------:R-:W-:Y:S02]  /*26c0*/  IMAD R11, R5.reuse, R9.reuse, R9 ;  /* 0x00000009050b7224 */ /* 0x0c0fe400078e0209 */
[----:B------:R-:W-:-:S03]  /*26d0*/  IMAD R8, R5, R9, R10 ;  /* 0x0000000905087224 */ /* 0x000fc600078e020a */
[----:B------:R-:W-:Y:S02]  /*26e0*/  IADD3 R9, PT, PT, R10, R11, RZ ;  /* 0x0000000b0a097210 */ /* 0x000fe40007ffe0ff */
[----:B--2---:R-:W-:-:S13]  /*26f0*/  ISETP.NE.AND P0, PT, RZ, UR4, PT ;  /* 0x00000004ff007c0c */ /* 0x004fda000bf05270 */
.L_x_47:
[----:B0-----:R-:W0:Y:S08]  /*2700*/  LDC.64 R14, c[0x0][0x380] ;  /* 0x0000e000ff0e7b82 */ /* 0x001e300000000a00 */
[----:B-1----:R-:W1:Y:S01]  /*2710*/  LDC.64 R12, c[0x0][0x388] ;  /* 0x0000e200ff0c7b82 */ /* 0x002e620000000a00 */
[----:B0-----:R-:W-:-:S05]  /*2720*/  IMAD.WIDE R14, R8, 0x4, R14 ;  /* 0x00000004080e7825 */ /* 0x001fca00078e020e */
[----:B------:R-:W2:Y:S01]  /*2730*/  LDG.E.CONSTANT R10, desc[UR6][R14.64] ;  /* 0x000000060e0a7981 */ /* 0x000ea2000c1e9900 */
[----:B-1----:R-:W-:-:S05]  /*2740*/  IMAD.WIDE R12, R8, 0x4, R12 ;  /* 0x00000004080c7825 */ /* 0x002fca00078e020c */
[----:B------:R-:W3:Y:S01]  /*2750*/  LDG.E.CONSTANT R11, desc[UR6][R12.64] ;  /* 0x000000060c0b7981 */ /* 0x000ee2000c1e9900 */
[C---:B------:R-:W-:Y:S01]  /*2760*/  FMUL R18, R3.reuse, R20 ;  /* 0x0000001403127220 */ /* 0x040fe20000400000 */
[----:B------:R-:W-:-:S03]  /*2770*/  FMUL R21, R3, R26 ;  /* 0x0000001a03157220 */ /* 0x000fc60000400000 */
[C---:B------:R-:W-:Y:S01]  /*2780*/  FFMA R17, R3.reuse, R20, -R18 ;  /* 0x0000001403117223 */ /* 0x040fe20000000812 */
[--C-:B------:R-:W-:Y:S01]  /*2790*/  FFMA R26, R3, R26, -R21.reuse ;  /* 0x0000001a031a7223 */ /* 0x100fe20000000815 */
[----:B------:R-:W-:-:S03]  /*27a0*/  FADD R19, R18, R21 ;  /* 0x0000001512137221 */ /* 0x000fc60000000000 */
[----:B------:R-:W-:Y:S01]  /*27b0*/  FADD R17, R17, R26 ;  /* 0x0000001a11117221 */ /* 0x000fe20000000000 */
[----:B------:R-:W-:-:S04]  /*27c0*/  FADD R26, -R18, R19 ;  /* 0x00000013121a7221 */ /* 0x000fc80000000100 */
[--C-:B------:R-:W-:Y:S01]  /*27d0*/  FADD R29, R19, -R26.reuse ;  /* 0x8000001a131d7221 */ /* 0x100fe20000000000 */
[----:B------:R-:W-:-:S03]  /*27e0*/  FADD R21, R21, -R26 ;  /* 0x8000001a15157221 */ /* 0x000fc60000000000 */
[----:B------:R-:W-:-:S04]  /*27f0*/  FADD R26, R18, -R29 ;  /* 0x8000001d121a7221 */ /* 0x000fc80000000000 */
[----:B------:R-:W-:Y:S01]  /*2800*/  FADD R21, R26, R21 ;  /* 0x000000151a157221 */ /* 0x000fe20000000000 */
[----:B------:R-:W-:Y:S01]  /*2810*/  BSSY.RECONVERGENT B0, `(.L_x_37) ;  /* 0x0000046000007945 */ /* 0x000fe20003800200 */
[----:B--2--5:R-:W-:Y:S01]  /*2820*/  FADD R20, R10, -R23 ;  /* 0x800000170a147221 */ /* 0x024fe20000000000 */
[----:B---3--:R-:W-:-:S04]  /*2830*/  FADD R22, -R11, R25 ;  /* 0x000000190b167221 */ /* 0x008fc80000000100 */
[----:B------:R-:W-:Y:S02]  /*2840*/  FMNMX R20, RZ, R20, !PT ;  /* 0x00000014ff147209 */ /* 0x000fe40007800000 */
[----:B------:R-:W-:-:S04]  /*2850*/  FMNMX R27, RZ, R22, !PT ;  /* 0x00000016ff1b7209 */ /* 0x000fc80007800000 */
[C---:B------:R-:W-:Y:S02]  /*2860*/  FSETP.GT.AND P1, PT, R27.reuse, R20, PT ;  /* 0x000000141b00720b */ /* 0x040fe40003f24000 */
[C---:B------:R-:W-:Y:S02]  /*2870*/  FSETP.GT.AND P2, PT, R20.reuse, R27, PT ;  /* 0x0000001b1400720b */ /* 0x040fe40003f44000 */
[----:B------:R-:W-:Y:S02]  /*2880*/  FSEL R18, R27, RZ, P1 ;  /* 0x000000ff1b127208 */ /* 0x000fe40000800000 */
[----:B------:R-:W-:-:S05]  /*2890*/  @!P0 FSEL R18, R20, RZ, P2 ;  /* 0x000000ff14128208 */ /* 0x000fca0001000000 */
[----:B------:R-:W-:-:S04]  /*28a0*/  FADD R22, R18, R19 ;  /* 0x0000001312167221 */ /* 0x000fc80000000000 */
[----:B------:R-:W-:-:S04]  /*28b0*/  FADD R27, -R19, R22 ;  /* 0x00000016131b7221 */ /* 0x000fc80000000100 */
[--C-:B------:R-:W-:Y:S01]  /*28c0*/  FADD R20, R22, -R27.reuse ;  /* 0x8000001b16147221 */ /* 0x100fe20000000000 */
[----:B------:R-:W-:Y:S02]  /*28d0*/  FADD R27, R18, -R27 ;  /* 0x8000001b121b7221 */ /* 0x000fe40000000000 */
[----:B------:R-:W0:Y:S01]  /*28e0*/  LDC R18, c[0x0][0x39c] ;  /* 0x0000e700ff127b82 */ /* 0x000e220000000800 */
[----:B------:R-:W-:-:S04]  /*28f0*/  FADD R20, R19, -R20 ;  /* 0x8000001413147221 */ /* 0x000fc80000000000 */
[----:B------:R-:W-:-:S03]  /*2900*/  FADD R20, R20, R27 ;  /* 0x0000001b14147221 */ /* 0x000fc60000000000 */
[----:B------:R-:W1:Y:S01]  /*2910*/  LDC R19, c[0x0][0x3a0] ;  /* 0x0000e800ff137b82 */ /* 0x000e620000000800 */
[----:B------:R-:W-:-:S04]  /*2920*/  FADD R20, R21, R20 ;  /* 0x0000001415147221 */ /* 0x000fc80000000000 */
[----:B------:R-:W-:-:S04]  /*2930*/  FADD R17, R17, R20 ;  /* 0x0000001411117221 */ /* 0x000fc80000000000 */
[----:B------:R-:W-:-:S04]  /*2940*/  FADD R20, R22, R17 ;  /* 0x0000001116147221 */ /* 0x000fc80000000000 */
[----:B------:R-:W-:Y:S01]  /*2950*/  FADD R21, -R22, R20 ;  /* 0x0000001416157221 */ /* 0x000fe20000000100 */
[----:B------:R-:W-:-:S03]  /*2960*/  ISETP.GE.AND P2, PT, R5, R2, PT ;  /* 0x000000020500720c */ /* 0x000fc60003f46270 */
[--C-:B------:R-:W-:Y:S01]  /*2970*/  FADD R27, -R20, R21.reuse ;  /* 0x00000015141b7221 */ /* 0x100fe20000000100 */
[----:B------:R-:W-:Y:S01]  /*2980*/  FADD R26, R17, -R21 ;  /* 0x80000015111a7221 */ /* 0x000fe20000000000 */
[----:B------:R-:W-:Y:S02]  /*2990*/  SHF.L.U32 R17, R24, 0x2, RZ ;  /* 0x0000000218117819 */ /* 0x000fe400000006ff */
[----:B------:R-:W-:Y:S02]  /*29a0*/  FADD R21, R22, R27 ;  /* 0x0000001b16157221 */ /* 0x000fe40000000000 */
[C---:B------:R-:W-:Y:S02]  /*29b0*/  ISETP.EQ.AND P3, PT, R17.reuse, RZ, PT ;  /* 0x000000ff1100720c */ /* 0x040fe40003f62270 */
[C---:B------:R-:W-:Y:S02]  /*29c0*/  ISETP.EQ.AND P4, PT, R17.reuse, 0x4, PT ;  /* 0x000000041100780c */ /* 0x040fe40003f82270 */
[----:B------:R-:W-:-:S02]  /*29d0*/  ISETP.EQ.AND P5, PT, R17, 0x8, PT ;  /* 0x000000081100780c */ /* 0x000fc40003fa2270 */
[----:B------:R-:W-:Y:S02]  /*29e0*/  ISETP.EQ.AND P6, PT, R17, 0xc, PT ;  /* 0x0000000c1100780c */ /* 0x000fe40003fc2270 */
[----:B-1----:R-:W-:Y:S01]  /*29f0*/  ISETP.GE.AND P1, PT, R16, R19, PT ;  /* 0x000000131000720c */ /* 0x002fe20003f26270 */
[----:B------:R-:W-:Y:S01]  /*2a00*/  FADD R21, R21, R26 ;  /* 0x0000001a15157221 */ /* 0x000fe20000000000 */
[CC--:B0-----:R-:W-:Y:S01]  /*2a10*/  FFMA R22, R20.reuse, -R18.reuse, R25 ;  /* 0x8000001214167223 */ /* 0x0c1fe20000000019 */
[----:B------:R-:W-:-:S03]  /*2a20*/  FFMA R23, R20, R18, R23 ;  /* 0x0000001214177223 */ /* 0x000fc60000000017 */
[CC--:B------:R-:W-:Y:S01]  /*2a30*/  FFMA R17, R21.reuse, -R18.reuse, R22 ;  /* 0x8000001215117223 */ /* 0x0c0fe20000000016 */
[----:B------:R-:W-:Y:S01]  /*2a40*/  @!P0 FFMA R17, R21, R18, R23 ;  /* 0x0000001215118223 */ /* 0x000fe20000000017 */
[----:B------:R-:W-:Y:S02]  /*2a50*/  IADD3 R22, PT, PT, R16, 0x1, RZ ;  /* 0x0000000110167810 */ /* 0x000fe40007ffe0ff */
[----:B------:R-:W-:Y:S02]  /*2a60*/  IADD3 R24, PT, PT, R24, 0x1, RZ ;  /* 0x0000000118187810 */ /* 0x000fe40007ffe0ff */
[-C--:B------:R-:W-:Y:S02]  /*2a70*/  @P3 MOV R0, R17.reuse ;  /* 0x0000001100003202 */ /* 0x080fe40000000f00 */
[-C--:B------:R-:W-:Y:S02]  /*2a80*/  @P4 MOV R4, R17.reuse ;  /* 0x0000001100044202 */ /* 0x080fe40000000f00 */
[----:B------:R-:W-:-:S02]  /*2a90*/  @P5 MOV R6, R17 ;  /* 0x0000001100065202 */ /* 0x000fc40000000f00 */
[----:B------:R-:W-:Y:S02]  /*2aa0*/  @P6 MOV R7, R17 ;  /* 0x0000001100076202 */ /* 0x000fe40000000f00 */
[----:B------:R-:W-:Y:S01]  /*2ab0*/  @P1 IADD3 R22, PT, PT, R16, RZ, RZ ;  /* 0x000000ff10161210 */ /* 0x000fe20007ffe0ff */
[----:B------:R-:W-:Y:S06]  /*2ac0*/  @!P2 BRA `(.L_x_38) ;  /* 0x000000000068a947 */ /* 0x000fec0003800000 */
[----:B------:R-:W-:Y:S04]  /*2ad0*/  BSSY.RECONVERGENT B1, `(.L_x_39) ;  /* 0x0000016000017945 */ /* 0x000fe80003800200 */
[----:B------:R-:W-:Y:S05]  /*2ae0*/  @!P0 BRA `(.L_x_40) ;  /* 0x00000000002c8947 */ /* 0x000fea0003800000 */
[----:B------:R-:W-:Y:S02]  /*2af0*/  ISETP.GE.U32.AND P1, PT, R22, 0x2, PT ;  /* 0x000000021600780c */ /* 0x000fe40003f26070 */
[----:B------:R-:W-:-:S11]  /*2b00*/  MOV R23, R0 ;  /* 0x0000000000177202 */ /* 0x000fd60000000f00 */
[----:B------:R-:W-:Y:S05]  /*2b10*/  @!P1 BRA `(.L_x_41) ;  /* 0x0000000000449947 */ /* 0x000fea0003800000 */
[----:B------:R-:W-:Y:S02]  /*2b20*/  ISETP.NE.AND P1, PT, R22, 0x2, PT ;  /* 0x000000021600780c */ /* 0x000fe40003f25270 */
[----:B------:R-:W-:-:S11]  /*2b30*/  FMNMX R23, R23, R4, !PT ;  /* 0x0000000417177209 */ /* 0x000fd60007800000 */
[----:B------:R-:W-:Y:S05]  /*2b40*/  @!P1 BRA `(.L_x_41) ;  /* 0x0000000000389947 */ /* 0x000fea0003800000 */
[----:B------:R-:W-:Y:S02]  /*2b50*/  ISETP.GE.U32.AND P1, PT, R22, 0x4, PT ;  /* 0x000000041600780c */ /* 0x000fe40003f26070 */
[----:B------:R-:W-:-:S11]  /*2b60*/  FMNMX R23, R23, R6, !PT ;  /* 0x0000000617177209 */ /* 0x000fd60007800000 */
[----:B------:R-:W-:Y:S05]  /*2b70*/  @!P1 BRA `(.L_x_41) ;  /* 0x00000000002c9947 */ /* 0x000fea0003800000 */
[----:B------:R-:W-:Y:S01]  /*2b80*/  FMNMX R23, R23, R7, !PT ;  /* 0x0000000717177209 */ /* 0x000fe20007800000 */
[----:B------:R-:W-:Y:S06]  /*2b90*/  BRA `(.L_x_41) ;  /* 0x0000000000247947 */ /* 0x000fec0003800000 */
.L_x_40:
[----:B------:R-:W-:Y:S02]  /*2ba0*/  ISETP.GE.U32.AND P1, PT, R22, 0x2, PT ;  /* 0x000000021600780c */ /* 0x000fe40003f26070 */
[----:B------:R-:W-:-:S11]  /*2bb0*/  MOV R23, R0 ;  /* 0x0000000000177202 */ /* 0x000fd60000000f00 */
[----:B------:R-:W-:Y:S05]  /*2bc0*/  @!P1 BRA `(.L_x_41) ;  /* 0x0000000000189947 */ /* 0x000fea0003800000 */
[----:B------:R-:W-:Y:S02]  /*2bd0*/  ISETP.NE.AND P1, PT, R22, 0x2, PT ;  /* 0x000000021600780c */ /* 0x000fe40003f25270 */
[----:B------:R-:W-:-:S11]  /*2be0*/  FMNMX R23, R23, R4, PT ;  /* 0x0000000417177209 */ /* 0x000fd60003800000 */
[----:B------:R-:W-:Y:S05]  /*2bf0*/  @!P1 BRA `(.L_x_41) ;  /* 0x00000000000c9947 */ /* 0x000fea0003800000 */
[----:B------:R-:W-:Y:S02]  /*2c00*/  ISETP.GE.U32.AND P1, PT, R22, 0x4, PT ;  /* 0x000000041600780c */ /* 0x000fe40003f26070 */
[----:B------:R-:W-:-:S11]  /*2c10*/  FMNMX R23, R23, R6, PT ;  /* 0x0000000617177209 */ /* 0x000fd60003800000 */
[----:B------:R-:W-:-:S07]  /*2c20*/  @P1 FMNMX R23, R23, R7, PT ;  /* 0x0000000717171209 */ /* 0x000fce0003800000 */
.L_x_41:
[----:B------:R-:W-:Y:S05]  /*2c30*/  BSYNC.RECONVERGENT B1 ;  /* 0x0000000000017941 */ /* 0x000fea0003800200 */
.L_x_39:
[----:B------:R-:W0:Y:S02]  /*2c40*/  LDC.64 R16, c[0x0][0x3d0] ;  /* 0x0000f400ff107b82 */ /* 0x000e240000000a00 */
[----:B0-----:R-:W-:-:S05]  /*2c50*/  IMAD.WIDE R16, R8, 0x4, R16 ;  /* 0x0000000408107825 */ /* 0x001fca00078e0210 */
[----:B------:R0:W-:Y:S02]  /*2c60*/  STG.E desc[UR6][R16.64], R23 ;  /* 0x0000001710007986 */ /* 0x0001e4000c101906 */
.L_x_38:
[----:B------:R-:W-:Y:S05]  /*2c70*/  BSYNC.RECONVERGENT B0 ;  /* 0x0000000000007941 */ /* 0x000fea0003800200 */
.L_x_37:
[----:B0-----:R-:W0:Y:S02]  /*2c80*/  LDC R17, c[0x0][0x390] ;  /* 0x0000e400ff117b82 */ /* 0x001e240000000800 */
[----:B0-----:R-:W-:-:S04]  /*2c90*/  IMAD.WIDE R14, R17, 0x4, R14 ;  /* 0x00000004110e7825 */ /* 0x001fc800078e020e */
[----:B------:R-:W-:Y:S01]  /*2ca0*/  IMAD.WIDE R12, R17, 0x4, R12 ;  /* 0x00000004110c7825 */ /* 0x000fe200078e020c */
[----:B------:R-:W2:Y:S04]  /*2cb0*/  LDG.E.CONSTANT R23, desc[UR6][R14.64] ;  /* 0x000000060e177981 */ /* 0x000ea8000c1e9900 */
[----:B------:R0:W3:Y:S01]  /*2cc0*/  LDG.E.CONSTANT R25, desc[UR6][R12.64] ;  /* 0x000000060c197981 */ /* 0x0000e2000c1e9900 */
[CC--:B------:R-:W-:Y:S01]  /*2cd0*/  FMUL R28, R3.reuse, R20.reuse ;  /* 0x00000014031c7220 */ /* 0x0c0fe20000400000 */
[CC--:B------:R-:W-:Y:S01]  /*2ce0*/  FMUL R26, R3.reuse, R21.reuse ;  /* 0x00000015031a7220 */ /* 0x0c0fe20000400000 */
[----:B------:R-:W-:Y:S02]  /*2cf0*/  BSSY.RECONVERGENT B0, `(.L_x_42) ;  /* 0x0000050000007945 */ /* 0x000fe40003800200 */
[C---:B------:R-:W-:Y:S01]  /*2d00*/  FFMA R20, R3.reuse, R20, -R28 ;  /* 0x0000001403147223 */ /* 0x040fe2000000081c */
[--C-:B------:R-:W-:Y:S01]  /*2d10*/  FADD R16, R28, R26.reuse ;  /* 0x0000001a1c107221 */ /* 0x100fe20000000000 */
[----:B------:R-:W-:-:S03]  /*2d20*/  FFMA R21, R3, R21, -R26 ;  /* 0x0000001503157223 */ /* 0x000fc6000000081a */
[----:B0-----:R-:W-:Y:S01]  /*2d30*/  FADD R13, -R28, R16 ;  /* 0x000000101c0d7221 */ /* 0x001fe20000000100 */
[----:B------:R-:W-:-:S03]  /*2d40*/  FADD R20, R20, R21 ;  /* 0x0000001514147221 */ /* 0x000fc60000000000 */
[--C-:B------:R-:W-:Y:S01]  /*2d50*/  FADD R26, R26, -R13.reuse ;  /* 0x8000000d1a1a7221 */ /* 0x100fe20000000000 */
[----:B------:R-:W-:-:S04]  /*2d60*/  FADD R13, R16, -R13 ;  /* 0x8000000d100d7221 */ /* 0x000fc80000000000 */
[----:B------:R-:W-:-:S04]  /*2d70*/  FADD R15, R28, -R13 ;  /* 0x8000000d1c0f7221 */ /* 0x000fc80000000000 */
[----:B------:R-:W-:Y:S01]  /*2d80*/  FADD R26, R15, R26 ;  /* 0x0000001a0f1a7221 */ /* 0x000fe20000000000 */
[----:B--2---:R-:W-:Y:S01]  /*2d90*/  FADD R27, -R10, R23 ;  /* 0x000000170a1b7221 */ /* 0x004fe20000000100 */
[----:B---3--:R-:W-:-:S04]  /*2da0*/  FADD R29, R11, -R25 ;  /* 0x800000190b1d7221 */ /* 0x008fc80000000000 */
[----:B------:R-:W-:Y:S02]  /*2db0*/  FMNMX R14, RZ, R27, !PT ;  /* 0x0000001bff0e7209 */ /* 0x000fe40007800000 */
[----:B------:R-:W-:-:S04]  /*2dc0*/  FMNMX R29, RZ, R29, !PT ;  /* 0x0000001dff1d7209 */ /* 0x000fc80007800000 */
[C---:B------:R-:W-:Y:S02]  /*2dd0*/  FSETP.GT.AND P1, PT, R29.reuse, R14, PT ;  /* 0x0000000e1d00720b */ /* 0x040fe40003f24000 */
[C---:B------:R-:W-:Y:S02]  /*2de0*/  FSETP.GT.AND P2, PT, R14.reuse, R29, PT ;  /* 0x0000001d0e00720b */ /* 0x040fe40003f44000 */
[----:B------:R-:W-:Y:S02]  /*2df0*/  FSEL R29, R29, RZ, P1 ;  /* 0x000000ff1d1d7208 */ /* 0x000fe40000800000 */
[----:B------:R-:W-:Y:S02]  /*2e00*/  @!P0 FSEL R29, R14, RZ, P2 ;  /* 0x000000ff0e1d8208 */ /* 0x000fe40001000000 */
[----:B------:R-:W-:-:S03]  /*2e10*/  ISETP.NE.AND P1, PT, R24, R19, PT ;  /* 0x000000131800720c */ /* 0x000fc60003f25270 */
[----:B------:R-:W-:Y:S01]  /*2e20*/  FADD R13, R29, R16 ;  /* 0x000000101d0d7221 */ /* 0x000fe20000000000 */
[----:B------:R-:W-:Y:S02]  /*2e30*/  SEL R24, R24, RZ, P1 ;  /* 0x000000ff18187207 */ /* 0x000fe40000800000 */
[----:B------:R-:W-:Y:S01]  /*2e40*/  ISETP.GE.AND P1, PT, R22, R19, PT ;  /* 0x000000131600720c */ /* 0x000fe20003f26270 */
[----:B------:R-:W-:-:S04]  /*2e50*/  FADD R12, -R16, R13 ;  /* 0x0000000d100c7221 */ /* 0x000fc80000000100 */
[--C-:B------:R-:W-:Y:S01]  /*2e60*/  FADD R15, R13, -R12.reuse ;  /* 0x8000000c0d0f7221 */ /* 0x100fe20000000000 */
[----:B------:R-:W-:-:S03]  /*2e70*/  FADD R12, R29, -R12 ;  /* 0x8000000c1d0c7221 */ /* 0x000fc60000000000 */
[----:B------:R-:W-:Y:S01]  /*2e80*/  FADD R15, R16, -R15 ;  /* 0x8000000f100f7221 */ /* 0x000fe20000000000 */
[C---:B------:R-:W-:Y:S02]  /*2e90*/  SHF.L.U32 R16, R24.reuse, 0x2, RZ ;  /* 0x0000000218107819 */ /* 0x040fe400000006ff */
[----:B------:R-:W-:Y:S01]  /*2ea0*/  IADD3 R24, PT, PT, R24, 0x1, RZ ;  /* 0x0000000118187810 */ /* 0x000fe20007ffe0ff */
[----:B------:R-:W-:Y:S01]  /*2eb0*/  FADD R15, R15, R12 ;  /* 0x0000000c0f0f7221 */ /* 0x000fe20000000000 */
[C---:B------:R-:W-:Y:S02]  /*2ec0*/  ISETP.EQ.AND P3, PT, R16.reuse, RZ, PT ;  /* 0x000000ff1000720c */ /* 0x040fe40003f62270 */
[----:B------:R-:W-:Y:S01]  /*2ed0*/  ISETP.EQ.AND P4, PT, R16, 0x4, PT ;  /* 0x000000041000780c */ /* 0x000fe20003f82270 */
[----:B------:R-:W-:Y:S01]  /*2ee0*/  FADD R15, R26, R15 ;  /* 0x0000000f1a0f7221 */ /* 0x000fe20000000000 */
[C---:B------:R-:W-:Y:S02]  /*2ef0*/  ISETP.EQ.AND P5, PT, R16.reuse, 0x8, PT ;  /* 0x000000081000780c */ /* 0x040fe40003fa2270 */
[----:B------:R-:W-:Y:S01]  /*2f00*/  ISETP.EQ.AND P6, PT, R16, 0xc, PT ;  /* 0x0000000c1000780c */ /* 0x000fe20003fc2270 */
[----:B------:R-:W-:Y:S01]  /*2f10*/  FADD R12, R20, R15 ;  /* 0x0000000f140c7221 */ /* 0x000fe20000000000 */
[----:B------:R-:W-:-:S02]  /*2f20*/  IADD3 R16, PT, PT, R22, 0x1, RZ ;  /* 0x0000000116107810 */ /* 0x000fc40007ffe0ff */
[----:B------:R-:W-:Y:S01]  /*2f30*/  @P1 IADD3 R16, PT, PT, R22, RZ, RZ ;  /* 0x000000ff16101210 */ /* 0x000fe20007ffe0ff */
[----:B------:R-:W-:-:S04]  /*2f40*/  FADD R20, R13, R12 ;  /* 0x0000000c0d147221 */ /* 0x000fc80000000000 */
[----:B------:R-:W-:Y:S01]  /*2f50*/  FADD R15, -R13, R20 ;  /* 0x000000140d0f7221 */ /* 0x000fe20000000100 */
[----:B------:R-:W-:-:S03]  /*2f60*/  FFMA R11, R20, -R18, R11 ;  /* 0x80000012140b7223 */ /* 0x000fc6000000000b */
[--C-:B------:R-:W-:Y:S01]  /*2f70*/  FADD R14, -R20, R15.reuse ;  /* 0x0000000f140e7221 */ /* 0x100fe20000000100 */
[----:B------:R-:W-:-:S03]  /*2f80*/  FADD R15, R12, -R15 ;  /* 0x8000000f0c0f7221 */ /* 0x000fc60000000000 */
[----:B------:R-:W-:Y:S01]  /*2f90*/  FADD R14, R13, R14 ;  /* 0x0000000e0d0e7221 */ /* 0x000fe20000000000 */
[----:B------:R-:W-:-:S03]  /*2fa0*/  FFMA R13, R20, R18, R10 ;  /* 0x00000012140d7223 */ /* 0x000fc6000000000a */
[----:B------:R-:W-:-:S04]  /*2fb0*/  FADD R26, R14, R15 ;  /* 0x0000000f0e1a7221 */ /* 0x000fc80000000000 */
[CC--:B------:R-:W-:Y:S01]  /*2fc0*/  FFMA R11, R26.reuse, -R18.reuse, R11 ;  /* 0x800000121a0b7223 */ /* 0x0c0fe2000000000b */
[----:B------:R-:W-:Y:S01]  /*2fd0*/  @!P0 FFMA R11, R26, R18, R13 ;  /* 0x000000121a0b8223 */ /* 0x000fe2000000000d */
[----:B------:R-:W-:-:S04]  /*2fe0*/  IADD3 R13, PT, PT, R5, 0x1, RZ ;  /* 0x00000001050d7810 */ /* 0x000fc80007ffe0ff */
[----:B------:R-:W-:Y:S02]  /*2ff0*/  ISETP.GE.AND P2, PT, R13, R2, PT ;  /* 0x000000020d00720c */ /* 0x000fe40003f46270 */
[-C--:B------:R-:W-:Y:S02]  /*3000*/  @P3 MOV R0, R11.reuse ;  /* 0x0000000b00003202 */ /* 0x080fe40000000f00 */
[-C--:B------:R-:W-:Y:S02]  /*3010*/  @P4 MOV R4, R11.reuse ;  /* 0x0000000b00044202 */ /* 0x080fe40000000f00 */
[-C--:B------:R-:W-:Y:S02]  /*3020*/  @P5 MOV R6, R11.reuse ;  /* 0x0000000b00065202 */ /* 0x080fe40000000f00 */
[----:B------:R-:W-:-:S05]  /*3030*/  @P6 MOV R7, R11 ;  /* 0x0000000b00076202 */ /* 0x000fca0000000f00 */
[----:B------:R-:W-:Y:S05]  /*3040*/  @!P2 BRA `(.L_x_43) ;  /* 0x000000000068a947 */ /* 0x000fea0003800000 */
        /* <DEDUP_REMOVED lines=13> */
.L_x_45:
        /* <DEDUP_REMOVED lines=9> */
.L_x_46:
[----:B------:R-:W-:Y:S05]  /*31b0*/  BSYNC.RECONVERGENT B1 ;  /* 0x0000000000017941 */ /* 0x000fea0003800200 */
.L_x_44:
[----:B------:R-:W0:Y:S02]  /*31c0*/  LDC.64 R10, c[0x0][0x3d0] ;  /* 0x0000f400ff0a7b82 */ /* 0x000e240000000a00 */
[----:B0-----:R-:W-:-:S05]  /*31d0*/  IMAD.WIDE R10, R9, 0x4, R10 ;  /* 0x00000004090a7825 */ /* 0x001fca00078e020a */
[----:B------:R0:W-:Y:S02]  /*31e0*/  STG.E desc[UR6][R10.64], R13 ;  /* 0x0000000d0a007986 */ /* 0x0001e4000c101906 */
.L_x_43:
[----:B------:R-:W-:Y:S05]  /*31f0*/  BSYNC.RECONVERGENT B0 ;  /* 0x0000000000007941 */ /* 0x000fea0003800200 */
.L_x_42:
[----:B------:R-:W1:Y:S01]  /*3200*/  LDCU UR4, c[0x0][0x394] ;  /* 0x00007280ff0477ac */ /* 0x000e620008000800 */
[----:B------:R-:W-:Y:S02]  /*3210*/  IADD3 R5, PT, PT, R5, 0x2, RZ ;  /* 0x0000000205057810 */ /* 0x000fe40007ffe0ff */
[C---:B------:R-:W-:Y:S02]  /*3220*/  ISETP.NE.AND P1, PT, R24.reuse, R19, PT ;  /* 0x000000131800720c */ /* 0x040fe40003f25270 */
[C---:B------:R-:W-:Y:S02]  /*3230*/  LEA R9, R17.reuse, R9, 0x1 ;  /* 0x0000000911097211 */ /* 0x040fe400078e08ff */
[----:B------:R-:W-:Y:S02]  /*3240*/  LEA R8, R17, R8, 0x1 ;  /* 0x0000000811087211 */ /* 0x000fe400078e08ff */
[----:B------:R-:W-:Y:S02]  /*3250*/  SEL R24, R24, RZ, P1 ;  /* 0x000000ff18187207 */ /* 0x000fe40000800000 */
[----:B-1----:R-:W-:-:S13]  /*3260*/  ISETP.GE.AND P2, PT, R5, UR4, PT ;  /* 0x0000000405007c0c */ /* 0x002fda000bf46270 */
[----:B------:R-:W-:Y:S05]  /*3270*/  @!P2 BRA `(.L_x_47) ;  /* 0xfffffff40020a947 */ /* 0x000fea000383ffff */
[----:B------:R-:W-:Y:S05]  /*3280*/  EXIT ;  /* 0x000000000000794d */ /* 0x000fea0003800000 */
.L_x_30:
[----:B------:R-:W-:Y:S05]  /*3290*/  @!P0 BRA `(.L_x_48) ;  /* 0x0000000400ec8947 */ /* 0x000fea0003800000 */
[----:B-1----:R-:W-:Y:S01]  /*32a0*/  HFMA2 R13, -RZ, RZ, 0, 0 ;  /* 0x00000000ff0d7431 */ /* 0x002fe200000001ff */
[----:B------:R-:W-:-:S07]  /*32b0*/  MOV R19, R4 ;  /* 0x0000000400137202 */ /* 0x000fce0000000f00 */
.L_x_57:
[----:B---3--:R-:W0:Y:S01]  /*32c0*/  LDC.64 R8, c[0x0][0x380] ;  /* 0x0000e000ff087b82 */ /* 0x008e220000000a00 */
[----:B------:R-:W1:Y:S07]  /*32d0*/  LDCU UR4, c[0x0][0x390] ;  /* 0x00007200ff0477ac */ /* 0x000e6e0008000800 */
[----:B------:R-:W2:Y:S01]  /*32e0*/  LDC.64 R6, c[0x0][0x388] ;  /* 0x0000e200ff067b82 */ /* 0x000ea20000000a00 */
[----:B-1----:R-:W-:Y:S01]  /*32f0*/  IMAD R21, R5, UR4, R10 ;  /* 0x0000000405157c24 */ /* 0x002fe2000f8e020a */
[----:B------:R-:W1:Y:S03]  /*3300*/  LDCU UR4, c[0x0][0x39c] ;  /* 0x00007380ff0477ac */ /* 0x000e660008000800 */
[----:B0-----:R-:W-:-:S05]  /*3310*/  IMAD.WIDE R8, R21, 0x4, R8 ;  /* 0x0000000415087825 */ /* 0x001fca00078e0208 */
[----:B------:R-:W3:Y:S01]  /*3320*/  LDG.E.CONSTANT R0, desc[UR6][R8.64] ;  /* 0x0000000608007981 */ /* 0x000ee2000c1e9900 */
[----:B--2---:R-:W-:-:S05]  /*3330*/  IMAD.WIDE R6, R21, 0x4, R6 ;  /* 0x0000000415067825 */ /* 0x004fca00078e0206 */
[----:B------:R-:W2:Y:S01]  /*3340*/  LDG.E.CONSTANT R12, desc[UR6][R6.64] ;  /* 0x00000006060c7981 */ /* 0x000ea2000c1e9900 */
[----:B------:R-:W-:Y:S01]  /*3350*/  BSSY.RECONVERGENT B0, `(.L_x_49) ;  /* 0x0000037000007945 */ /* 0x000fe20003800200 */
[----:B---3-5:R-:W-:Y:S01]  /*3360*/  FADD R18, R0, -R23 ;  /* 0x8000001700127221 */ /* 0x028fe20000000000 */
[----:B--2---:R-:W-:-:S04]  /*3370*/  FADD R22, -R12, R25 ;  /* 0x000000190c167221 */ /* 0x004fc80000000100 */
[----:B------:R-:W-:Y:S01]  /*3380*/  FMNMX R24, RZ, R18, !PT ;  /* 0x00000012ff187209 */ /* 0x000fe20007800000 */
[C---:B------:R-:W-:Y:S01]  /*3390*/  FMUL R18, R3.reuse, R20 ;  /* 0x0000001403127220 */ /* 0x040fe20000400000 */
[----:B------:R-:W-:Y:S01]  /*33a0*/  FMNMX R27, RZ, R22, !PT ;  /* 0x00000016ff1b7209 */ /* 0x000fe20007800000 */
[----:B------:R-:W-:-:S03]  /*33b0*/  FMUL R22, R3, R26 ;  /* 0x0000001a03167220 */ /* 0x000fc60000400000 */
[C---:B------:R-:W-:Y:S01]  /*33c0*/  FSETP.GT.AND P0, PT, R27.reuse, R24, PT ;  /* 0x000000181b00720b */ /* 0x040fe20003f04000 */
[----:B------:R-:W-:Y:S01]  /*33d0*/  FADD R8, R18, R22 ;  /* 0x0000001612087221 */ /* 0x000fe20000000000 */
[----:B------:R-:W-:Y:S02]  /*33e0*/  FSETP.GT.AND P1, PT, R24, R27, PT ;  /* 0x0000001b1800720b */ /* 0x000fe40003f24000 */
[----:B------:R-:W-:Y:S01]  /*33f0*/  FSEL R27, R27, RZ, P0 ;  /* 0x000000ff1b1b7208 */ /* 0x000fe20000000000 */
[----:B------:R-:W-:Y:S01]  /*3400*/  FADD R7, -R18, R8 ;  /* 0x0000000812077221 */ /* 0x000fe20000000100 */
[----:B------:R-:W-:-:S03]  /*3410*/  @!P2 FSEL R27, R24, RZ, P1 ;  /* 0x000000ff181ba208 */ /* 0x000fc60000800000 */
[--C-:B------:R-:W-:Y:S01]  /*3420*/  FADD R6, R22, -R7.reuse ;  /* 0x8000000716067221 */ /* 0x100fe20000000000 */
[C---:B------:R-:W-:Y:S01]  /*3430*/  FADD R29, R8.reuse, -R7 ;  /* 0x80000007081d7221 */ /* 0x040fe20000000000 */
[----:B------:R-:W-:Y:S01]  /*3440*/  FADD R7, R8, R27 ;  /* 0x0000001b08077221 */ /* 0x000fe20000000000 */
[----:B------:R-:W-:Y:S02]  /*3450*/  FFMA R9, R3, R20, -R18 ;  /* 0x0000001403097223 */ /* 0x000fe40000000812 */
[----:B------:R-:W-:Y:S01]  /*3460*/  FADD R20, R18, -R29 ;  /* 0x8000001d12147221 */ /* 0x000fe20000000000 */
[----:B------:R-:W-:-:S04]  /*3470*/  FADD R18, -R8, R7 ;  /* 0x0000000708127221 */ /* 0x000fc80000000100 */
[--C-:B------:R-:W-:Y:S01]  /*3480*/  FADD R29, R7, -R18.reuse ;  /* 0x80000012071d7221 */ /* 0x100fe20000000000 */
[----:B------:R-:W-:-:S03]  /*3490*/  FADD R18, R27, -R18 ;  /* 0x800000121b127221 */ /* 0x000fc60000000000 */
[----:B------:R-:W-:Y:S01]  /*34a0*/  FADD R29, R8, -R29 ;  /* 0x8000001d081d7221 */ /* 0x000fe20000000000 */
[----:B------:R-:W-:Y:S01]  /*34b0*/  FFMA R26, R3, R26, -R22 ;  /* 0x0000001a031a7223 */ /* 0x000fe20000000816 */
[----:B------:R-:W-:Y:S02]  /*34c0*/  FADD R27, R20, R6 ;  /* 0x00000006141b7221 */ /* 0x000fe40000000000 */
[----:B------:R-:W-:Y:S01]  /*34d0*/  FADD R18, R29, R18 ;  /* 0x000000121d127221 */ /* 0x000fe20000000000 */
[----:B------:R-:W-:-:S03]  /*34e0*/  FADD R9, R9, R26 ;  /* 0x0000001a09097221 */ /* 0x000fc60000000000 */
[----:B------:R-:W-:-:S04]  /*34f0*/  FADD R18, R27, R18 ;  /* 0x000000121b127221 */ /* 0x000fc80000000000 */
[----:B------:R-:W-:-:S04]  /*3500*/  FADD R18, R9, R18 ;  /* 0x0000001209127221 */ /* 0x000fc80000000000 */
[----:B------:R-:W-:-:S04]  /*3510*/  FADD R20, R7, R18 ;  /* 0x0000001207147221 */ /* 0x000fc80000000000 */
[----:B------:R-:W-:Y:S01]  /*3520*/  FADD R9, -R7, R20 ;  /* 0x0000001407097221 */ /* 0x000fe20000000100 */
[----:B------:R-:W-:-:S03]  /*3530*/  ISETP.GE.AND P0, PT, R4, 0x1, PT ;  /* 0x000000010400780c */ /* 0x000fc60003f06270 */
[--C-:B------:R-:W-:Y:S01]  /*3540*/  FADD R6, -R20, R9.reuse ;  /* 0x0000000914067221 */ /* 0x100fe20000000100 */
[----:B------:R-:W-:-:S03]  /*3550*/  FADD R9, R18, -R9 ;  /* 0x8000000912097221 */ /* 0x000fc60000000000 */
[----:B------:R-:W-:Y:S01]  /*3560*/  FADD R6, R7, R6 ;  /* 0x0000000607067221 */ /* 0x000fe20000000000 */
[C---:B-1----:R-:W-:Y:S01]  /*3570*/  FFMA R27, R20.reuse, -UR4, R25 ;  /* 0x80000004141b7c23 */ /* 0x042fe20008000019 */
[----:B------:R-:W-:Y:S02]  /*3580*/  FFMA R7, R20, UR4, R23 ;  /* 0x0000000414077c23 */ /* 0x000fe40008000017 */
[----:B------:R-:W-:-:S04]  /*3590*/  FADD R26, R6, R9 ;  /* 0x00000009061a7221 */ /* 0x000fc80000000000 */
[C---:B------:R-:W-:Y:S01]  /*35a0*/  FFMA R27, R26.reuse, -UR4, R27 ;  /* 0x800000041a1b7c23 */ /* 0x040fe2000800001b */
[----:B------:R-:W-:Y:S01]  /*35b0*/  @!P2 FFMA R27, R26, UR4, R7 ;  /* 0x000000041a1bac23 */ /* 0x000fe20008000007 */
[----:B------:R-:W-:Y:S01]  /*35c0*/  MOV R18, R5 ;  /* 0x0000000500127202 */ /* 0x000fe20000000f00 */
[----:B------:R-:W-:Y:S06]  /*35d0*/  @!P0 BRA `(.L_x_50) ;  /* 0x0000000000388947 */ /* 0x000fec0003800000 */
[----:B------:R-:W0:Y:S02]  /*35e0*/  LDC R6, c[0x0][0x3a0] ;  /* 0x0000e800ff067b82 */ /* 0x000e240000000800 */
[----:B0-----:R-:W-:-:S07]  /*35f0*/  IADD3 R9, PT, PT, R11, 0x2, -R6 ;  /* 0x000000020b097810 */ /* 0x001fce0007ffe806 */
.L_x_51:
[----:B------:R-:W-:-:S06]  /*3600*/  IMAD.WIDE R6, R13, 0x4, R14 ;  /* 0x000000040d067825 */ /* 0x000fcc00078e020e */
[----:B------:R-:W2:Y:S02]  /*3610*/  LDG.E R6, desc[UR6][R6.64] ;  /* 0x0000000606067981 */ /* 0x000ea4000c1e1900 */
[----:B--2---:R-:W-:-:S13]  /*3620*/  ISETP.GE.AND P0, PT, R6, R9, PT ;  /* 0x000000090600720c */ /* 0x004fda0003f06270 */
[----:B------:R-:W-:Y:S05]  /*3630*/  @P0 BRA `(.L_x_50) ;  /* 0x0000000000200947 */ /* 0x000fea0003800000 */
[----:B------:R-:W0:Y:S01]  /*3640*/  LDCU UR4, c[0x0][0x3c8] ;  /* 0x00007900ff0477ac */ /* 0x000e220008000800 */
[C---:B------:R-:W-:Y:S02]  /*3650*/  ISETP.GT.AND P1, PT, R4.reuse, 0x1, PT ;  /* 0x000000010400780c */ /* 0x040fe40003f24270 */
[----:B------:R-:W-:Y:S02]  /*3660*/  IADD3 R13, PT, PT, R13, 0x1, RZ ;  /* 0x000000010d0d7810 */ /* 0x000fe40007ffe0ff */
[----:B------:R-:W-:Y:S02]  /*3670*/  IADD3 R4, PT, PT, R4, -0x1, RZ ;  /* 0xffffffff04047810 */ /* 0x000fe40007ffe0ff */
[----:B0-----:R-:W-:-:S04]  /*3680*/  ISETP.NE.AND P0, PT, R13, UR4, PT ;  /* 0x000000040d007c0c */ /* 0x001fc8000bf05270 */
[----:B------:R-:W-:-:S03]  /*3690*/  SEL R13, R13, RZ, P0 ;  /* 0x000000ff0d0d7207 */ /* 0x000fc60000000000 */
[----:B------:R-:W-:Y:S06]  /*36a0*/  @P1 BRA `(.L_x_51) ;  /* 0xfffffffc00d41947 */ /* 0x000fec000383ffff */
[----:B------:R-:W-:-:S07]  /*36b0*/  HFMA2 R4, -RZ, RZ, 0, 0 ;  /* 0x00000000ff047431 */ /* 0x000fce00000001ff */
.L_x_50:
[----:B------:R-:W-:Y:S05]  /*36c0*/  BSYNC.RECONVERGENT B0 ;  /* 0x0000000000007941 */ /* 0x000fea0003800200 */
.L_x_49:
[----:B------:R-:W-:Y:S04]  /*36d0*/  BSSY.RECONVERGENT B0, `(.L_x_52) ;  /* 0x000001f000007945 */ /* 0x000fe80003800200 */
[----:B------:R-:W-:Y:S05]  /*36e0*/  @!P2 BRA `(.L_x_53) ;  /* 0x00000000003ca947 */ /* 0x000fea0003800000 */
[----:B------:R-:W-:-:S13]  /*36f0*/  ISETP.GE.AND P0, PT, R4, 0x1, PT ;  /* 0x000000010400780c */ /* 0x000fda0003f06270 */
[----:B------:R-:W-:Y:S05]  /*3700*/  @!P0 BRA `(.L_x_54) ;  /* 0x00000000006c8947 */ /* 0x000fea0003800000 */
.L_x_55:
[----:B------:R-:W0:Y:S01]  /*3710*/  LDCU UR4, c[0x0][0x3c8] ;  /* 0x00007900ff0477ac */ /* 0x000e220008000800 */
[----:B------:R-:W-:-:S04]  /*3720*/  ISETP.NE.AND P0, PT, R19, RZ, PT ;  /* 0x000000ff1300720c */ /* 0x000fc80003f05270 */
[----:B0-----:R-:W-:-:S05]  /*3730*/  SEL R9, R19, UR4, P0 ;  /* 0x0000000413097c07 */ /* 0x001fca0008000000 */
[----:B------:R-:W-:-:S06]  /*3740*/  IMAD.WIDE R6, R9, 0x4, R16 ;  /* 0x0000000409067825 */ /* 0x000fcc00078e0210 */
[----:B------:R-:W2:Y:S02]  /*3750*/  LDG.E R6, desc[UR6][R6.64+-0x4] ;  /* 0xfffffc0606067981 */ /* 0x000ea4000c1e1900 */
[----:B--2---:R-:W-:-:S13]  /*3760*/  FSETP.GTU.AND P0, PT, R6, R27, PT ;  /* 0x0000001b0600720b */ /* 0x004fda0003f0c000 */
[----:B------:R-:W-:Y:S05]  /*3770*/  @P0 BRA `(.L_x_54) ;  /* 0x0000000000500947 */ /* 0x000fea0003800000 */
[C---:B------:R-:W-:Y:S02]  /*3780*/  ISETP.GT.AND P0, PT, R4.reuse, 0x1, PT ;  /* 0x000000010400780c */ /* 0x040fe40003f04270 */
[----:B------:R-:W-:Y:S02]  /*3790*/  IADD3 R4, PT, PT, R4, -0x1, RZ ;  /* 0xffffffff04047810 */ /* 0x000fe40007ffe0ff */
[----:B------:R-:W-:-:S09]  /*37a0*/  IADD3 R19, PT, PT, R9, -0x1, RZ ;  /* 0xffffffff09137810 */ /* 0x000fd20007ffe0ff */
[----:B------:R-:W-:Y:S05]  /*37b0*/  @P0 BRA `(.L_x_55) ;  /* 0xfffffffc00d40947 */ /* 0x000fea000383ffff */
[----:B------:R-:W-:Y:S01]  /*37c0*/  MOV R4, RZ ;  /* 0x000000ff00047202 */ /* 0x000fe20000000f00 */
[----:B------:R-:W-:Y:S06]  /*37d0*/  BRA `(.L_x_54) ;  /* 0x0000000000387947 */ /* 0x000fec0003800000 */
.L_x_53:
[----:B------:R-:W-:-:S13]  /*37e0*/  ISETP.GE.AND P0, PT, R4, 0x1, PT ;  /* 0x000000010400780c */ /* 0x000fda0003f06270 */
[----:B------:R-:W-:Y:S05]  /*37f0*/  @!P0 BRA `(.L_x_54) ;  /* 0x0000000000308947 */ /* 0x000fea0003800000 */
.L_x_56:
[----:B------:R-:W0:Y:S01]  /*3800*/  LDCU UR4, c[0x0][0x3c8] ;  /* 0x00007900ff0477ac */ /* 0x000e220008000800 */
[----:B------:R-:W-:-:S04]  /*3810*/  ISETP.NE.AND P0, PT, R19, RZ, PT ;  /* 0x000000ff1300720c */ /* 0x000fc80003f05270 */
[----:B0-----:R-:W-:-:S05]  /*3820*/  SEL R9, R19, UR4, P0 ;  /* 0x0000000413097c07 */ /* 0x001fca0008000000 */
[----:B------:R-:W-:-:S06]  /*3830*/  IMAD.WIDE R6, R9, 0x4, R16 ;  /* 0x0000000409067825 */ /* 0x000fcc00078e0210 */
[----:B------:R-:W2:Y:S02]  /*3840*/  LDG.E R6, desc[UR6][R6.64+-0x4] ;  /* 0xfffffc0606067981 */ /* 0x000ea4000c1e1900 */
[----:B--2---:R-:W-:-:S13]  /*3850*/  FSETP.GE.AND P0, PT, R6, R27, PT ;  /* 0x0000001b0600720b */ /* 0x004fda0003f06000 */
[----:B------:R-:W-:Y:S05]  /*3860*/  @!P0 BRA `(.L_x_54) ;  /* 0x0000000000148947 */ /* 0x000fea0003800000 */
[C---:B------:R-:W-:Y:S02]  /*3870*/  ISETP.GT.AND P0, PT, R4.reuse, 0x1, PT ;  /* 0x000000010400780c */ /* 0x040fe40003f04270 */
[----:B------:R-:W-:Y:S02]  /*3880*/  IADD3 R4, PT, PT, R4, -0x1, RZ ;  /* 0xffffffff04047810 */ /* 0x000fe40007ffe0ff */
[----:B------:R-:W-:-:S09]  /*3890*/  IADD3 R19, PT, PT, R9, -0x1, RZ ;  /* 0xffffffff09137810 */ /* 0x000fd20007ffe0ff */
[----:B------:R-:W-:Y:S05]  /*38a0*/  @P0 BRA `(.L_x_56) ;  /* 0xfffffffc00d40947 */ /* 0x000fea000383ffff */
[----:B------:R-:W-:-:S07]  /*38b0*/  HFMA2 R4, -RZ, RZ, 0, 0 ;  /* 0x00000000ff047431 */ /* 0x000fce00000001ff */
.L_x_54:
[----:B------:R-:W-:Y:S05]  /*38c0*/  BSYNC.RECONVERGENT B0 ;  /* 0x0000000000007941 */ /* 0x000fea0003800200 */
.L_x_52:
[----:B------:R-:W-:Y:S01]  /*38d0*/  ISETP.GE.AND P0, PT, R4, RZ, PT ;  /* 0x000000ff0400720c */ /* 0x000fe20003f06270 */
[----:B------:R-:W-:Y:S01]  /*38e0*/  IMAD.WIDE R22, R19, 0x4, R14 ;  /* 0x0000000413167825 */ /* 0x000fe200078e020e */
[----:B------:R-:W0:Y:S02]  /*38f0*/  LDCU UR4, c[0x0][0x394] ;  /* 0x00007280ff0477ac */ /* 0x000e240008000800 */
[----:B------:R-:W-:Y:S01]  /*3900*/  ISETP.LT.OR P0, PT, R5, R2, !P0 ;  /* 0x000000020500720c */ /* 0x000fe20004701670 */
[--C-:B------:R-:W-:Y:S01]  /*3910*/  IMAD.WIDE R6, R19, 0x4, R16.reuse ;  /* 0x0000000413067825 */ /* 0x100fe200078e0210 */
[----:B------:R1:W-:Y:S01]  /*3920*/  STG.E desc[UR6][R22.64], R5 ;  /* 0x0000000516007986 */ /* 0x0003e2000c101906 */
[----:B------:R-:W2:Y:S03]  /*3930*/  LDCU UR9, c[0x0][0x3c8] ;  /* 0x00007900ff0977ac */ /* 0x000ea60008000800 */
[----:B------:R3:W-:Y:S07]  /*3940*/  STG.E desc[UR6][R6.64], R27 ;  /* 0x0000001b06007986 */ /* 0x0007ee000c101906 */
[----:B------:R-:W-:Y:S01]  /*3950*/  @!P0 IMAD.WIDE R8, R13, 0x4, R16 ;  /* 0x000000040d088825 */ /* 0x000fe200078e0210 */
[----:B------:R-:W4:Y:S05]  /*3960*/  @!P0 LDC.64 R24, c[0x0][0x3d0] ;  /* 0x0000f400ff188b82 */ /* 0x000f2a0000000a00 */
[----:B------:R-:W5:Y:S01]  /*3970*/  @!P0 LDG.E R9, desc[UR6][R8.64] ;  /* 0x0000000608098981 */ /* 0x000f62000c1e1900 */
[----:B-1----:R-:W-:-:S02]  /*3980*/  IADD3 R5, PT, PT, R5, 0x1, RZ ;  /* 0x0000000105057810 */ /* 0x002fc40007ffe0ff */
[----:B------:R-:W-:Y:S02]  /*3990*/  IADD3 R19, PT, PT, R19, 0x1, RZ ;  /* 0x0000000113137810 */ /* 0x000fe40007ffe0ff */
[----:B0-----:R-:W-:Y:S02]  /*39a0*/  ISETP.GE.AND P1, PT, R5, UR4, PT ;  /* 0x0000000405007c0c */ /* 0x001fe4000bf26270 */
[----:B------:R-:W-:Y:S02]  /*39b0*/  MOV R11, R18 ;  /* 0x00000012000b7202 */ /* 0x000fe40000000f00 */
[----:B------:R-:W-:Y:S02]  /*39c0*/  MOV R23, R0 ;  /* 0x0000000000177202 */ /* 0x000fe40000000f00 */
[----:B------:R-:W-:Y:S01]  /*39d0*/  IADD3 R4, PT, PT, R4, 0x1, RZ ;  /* 0x0000000104047810 */ /* 0x000fe20007ffe0ff */
[----:B----4-:R-:W-:Y:S01]  /*39e0*/  @!P0 IMAD.WIDE R28, R21, 0x4, R24 ;  /* 0x00000004151c8825 */ /* 0x010fe200078e0218 */
[----:B------:R-:W-:-:S04]  /*39f0*/  MOV R25, R12 ;  /* 0x0000000c00197202 */ /* 0x000fc80000000f00 */
[----:B-----5:R3:W-:Y:S01]  /*3a00*/  @!P0 STG.E desc[UR6][R28.64], R9 ;  /* 0x000000091c008986 */ /* 0x0207e2000c101906 */
[----:B--2---:R-:W-:-:S04]  /*3a10*/  ISETP.NE.AND P0, PT, R19, UR9, PT ;  /* 0x0000000913007c0c */ /* 0x004fc8000bf05270 */
[----:B------:R-:W-:Y:S01]  /*3a20*/  SEL R19, R19, RZ, P0 ;  /* 0x000000ff13137207 */ /* 0x000fe20000000000 */
[----:B------:R-:W-:Y:S08]  /*3a30*/  @!P1 BRA `(.L_x_57) ;  /* 0xfffffff800209947 */ /* 0x000ff0000383ffff */
[----:B------:R-:W-:Y:S05]  /*3a40*/  EXIT ;  /* 0x000000000000794d */ /* 0x000fea0003800000 */
.L_x_48:
[----:B------:R-:W0:Y:S02]  /*3a50*/  LDCU UR4, c[0x0][0x3b0] ;  /* 0x00007600ff0477ac */ /* 0x000e240008000800 */
[----:B0-----:R-:W-:-:S09]  /*3a60*/  UISETP.NE.AND UP0, UPT, UR4, URZ, UPT ;  /* 0x000000ff0400728c */ /* 0x001fd2000bf05270 */
[----:B------:R-:W-:Y:S05]  /*3a70*/  BRA.U UP0, `(.L_x_58) ;  /* 0x00000009005c7547 */ /* 0x000fea000b800000 */
[----:B------:R-:W-:Y:S01]  /*3a80*/  IADD3 R21, PT, PT, R27, R21, -R18 ;  /* 0x000000151b157210 */ /* 0x000fe20007ffe812 */
[----:B------:R-:W-:Y:S01]  /*3a90*/  BSSY.RECONVERGENT B0, `(.L_x_59) ;  /* 0x0000033000007945 */ /* 0x000fe20003800200 */
[----:B------:R-:W-:Y:S02]  /*3aa0*/  IADD3 R18, PT, PT, R18, -0x2, RZ ;  /* 0xfffffffe12127810 */ /* 0x000fe40007ffe0ff */
[----:B------:R-:W-:Y:S02]  /*3ab0*/  LOP3.LUT R21, R21, 0x1, RZ, 0xc0, !PT ;  /* 0x0000000115157812 */ /* 0x000fe400078ec0ff */
[----:B------:R-:W-:Y:S02]  /*3ac0*/  ISETP.NE.AND P1, PT, R18, R11, PT ;  /* 0x0000000b1200720c */ /* 0x000fe40003f25270 */
[----:B------:R-:W-:-:S13]  /*3ad0*/  ISETP.NE.U32.AND P0, PT, R21, 0x1, PT ;  /* 0x000000011500780c */ /* 0x000fda0003f05070 */
[----:B------:R-:W-:Y:S05]  /*3ae0*/  @!P0 BRA `(.L_x_60) ;  /* 0x0000000000b48947 */ /* 0x000fea0003800000 */
[----:B-1----:R-:W-:-:S04]  /*3af0*/  IMAD.WIDE R6, R9, 0x4, R6 ;  /* 0x0000000409067825 */ /* 0x002fc800078e0206 */
[----:B------:R-:W-:Y:S01]  /*3b00*/  IMAD.WIDE R12, R9, 0x4, R12 ;  /* 0x00000004090c7825 */ /* 0x000fe200078e020c */
[----:B------:R-:W2:Y:S04]  /*3b10*/  LDG.E.CONSTANT R0, desc[UR6][R6.64] ;  /* 0x0000000606007981 */ /* 0x000ea8000c1e9900 */
[----:B------:R0:W3:Y:S01]  /*3b20*/  LDG.E.CONSTANT R4, desc[UR6][R12.64] ;  /* 0x000000060c047981 */ /* 0x0000e2000c1e9900 */
[-C--:B------:R-:W-:Y:S01]  /*3b30*/  FMUL R15, R20, R3.reuse ;  /* 0x00000003140f7220 */ /* 0x080fe20000400000 */
[----:B------:R-:W-:-:S04]  /*3b40*/  FMUL R17, R26, R3 ;  /* 0x000000031a117220 */ /* 0x000fc80000400000 */
[--C-:B------:R-:W-:Y:S01]  /*3b50*/  FADD R14, R15, R17.reuse ;  /* 0x000000110f0e7221 */ /* 0x100fe20000000000 */
[----:B------:R-:W-:-:S03]  /*3b60*/  FFMA R26, R26, R3, -R17 ;  /* 0x000000031a1a7223 */ /* 0x000fc60000000811 */
[----:B0-----:R-:W-:-:S04]  /*3b70*/  FADD R12, -R15, R14 ;  /* 0x0000000e0f0c7221 */ /* 0x001fc80000000100 */
[--C-:B------:R-:W-:Y:S01]  /*3b80*/  FADD R16, R14, -R12.reuse ;  /* 0x8000000c0e107221 */ /* 0x100fe20000000000 */
[----:B------:R-:W-:-:S03]  /*3b90*/  FADD R13, R17, -R12 ;  /* 0x8000000c110d7221 */ /* 0x000fc60000000000 */
[----:B------:R-:W-:Y:S01]  /*3ba0*/  FADD R16, R15, -R16 ;  /* 0x800000100f107221 */ /* 0x000fe20000000000 */
[----:B------:R-:W-:-:S03]  /*3bb0*/  FFMA R15, R20, R3, -R15 ;  /* 0x00000003140f7223 */ /* 0x000fc6000000080f */
[----:B------:R-:W-:Y:S01]  /*3bc0*/  FADD R13, R16, R13 ;  /* 0x0000000d100d7221 */ /* 0x000fe20000000000 */
[----:B------:R-:W-:Y:S01]  /*3bd0*/  FADD R15, R15, R26 ;  /* 0x0000001a0f0f7221 */ /* 0x000fe20000000000 */
[----:B--2--5:R-:W-:Y:S01]  /*3be0*/  FADD R8, -R23, R0 ;  /* 0x0000000017087221 */ /* 0x024fe20000000100 */
[----:B---3--:R-:W-:-:S04]  /*3bf0*/  FADD R11, R25, -R4 ;  /* 0x80000004190b7221 */ /* 0x008fc80000000000 */
[----:B------:R-:W-:Y:S02]  /*3c00*/  FMNMX R8, RZ, R8, !PT ;  /* 0x00000008ff087209 */ /* 0x000fe40007800000 */
[----:B------:R-:W-:Y:S02]  /*3c10*/  MOV R25, R4 ;  /* 0x0000000400197202 */ /* 0x000fe40000000f00 */
[----:B------:R-:W-:-:S04]  /*3c20*/  FMNMX R11, RZ, R11, !PT ;  /* 0x0000000bff0b7209 */ /* 0x000fc80007800000 */
[----:B------:R-:W-:-:S04]  /*3c30*/  FSETP.GT.AND P0, PT, R8, R11, PT ;  /* 0x0000000b0800720b */ /* 0x000fc80003f04000 */
[----:B------:R-:W-:Y:S02]  /*3c40*/  FSEL R8, R8, RZ, P0 ;  /* 0x000000ff08087208 */ /* 0x000fe40000000000 */
[C---:B------:R-:W-:Y:S02]  /*3c50*/  ISETP.GE.AND P0, PT, R5.reuse, R2, PT ;  /* 0x000000020500720c */ /* 0x040fe40003f06270 */
[----:B------:R-:W-:Y:S01]  /*3c60*/  IADD3 R5, PT, PT, R5, 0x1, RZ ;  /* 0x0000000105057810 */ /* 0x000fe20007ffe0ff */
[----:B------:R-:W-:-:S04]  /*3c70*/  FADD R11, R14, R8 ;  /* 0x000000080e0b7221 */ /* 0x000fc80000000000 */
[----:B------:R-:W-:-:S04]  /*3c80*/  FADD R6, -R14, R11 ;  /* 0x0000000b0e067221 */ /* 0x000fc80000000100 */
[--C-:B------:R-:W-:Y:S01]  /*3c90*/  FADD R7, R8, -R6.reuse ;  /* 0x8000000608077221 */ /* 0x100fe20000000000 */
[----:B------:R-:W-:-:S04]  /*3ca0*/  FADD R6, R11, -R6 ;  /* 0x800000060b067221 */ /* 0x000fc80000000000 */
[----:B------:R-:W-:-:S04]  /*3cb0*/  FADD R6, R14, -R6 ;  /* 0x800000060e067221 */ /* 0x000fc80000000000 */
[----:B------:R-:W-:-:S04]  /*3cc0*/  FADD R6, R6, R7 ;  /* 0x0000000706067221 */ /* 0x000fc80000000000 */
[----:B------:R-:W-:Y:S02]  /*3cd0*/  FADD R8, R13, R6 ;  /* 0x000000060d087221 */ /* 0x000fe40000000000 */
[----:B------:R-:W0:Y:S02]  /*3ce0*/  @P0 LDC.64 R6, c[0x0][0x3d0] ;  /* 0x0000f400ff060b82 */ /* 0x000e240000000a00 */
[----:B------:R-:W-:Y:S01]  /*3cf0*/  FADD R8, R15, R8 ;  /* 0x000000080f087221 */ /* 0x000fe20000000000 */
[----:B------:R-:W-:-:S03]  /*3d00*/  @P0 IADD3 R15, PT, PT, R22, R9, RZ ;  /* 0x00000009160f0210 */ /* 0x000fc60007ffe0ff */
[----:B------:R-:W-:-:S04]  /*3d10*/  FADD R20, R11, R8 ;  /* 0x000000080b147221 */ /* 0x000fc80000000000 */
[----:B------:R-:W-:-:S04]  /*3d20*/  FADD R13, -R11, R20 ;  /* 0x000000140b0d7221 */ /* 0x000fc80000000100 */
[--C-:B------:R-:W-:Y:S01]  /*3d30*/  FADD R12, -R20, R13.reuse ;  /* 0x0000000d140c7221 */ /* 0x100fe20000000100 */
[----:B------:R-:W-:-:S03]  /*3d40*/  FADD R13, R8, -R13 ;  /* 0x8000000d080d7221 */ /* 0x000fc60000000000 */
[----:B------:R-:W-:Y:S01]  /*3d50*/  FADD R12, R11, R12 ;  /* 0x0000000c0b0c7221 */ /* 0x000fe20000000000 */
[----:B------:R-:W-:Y:S01]  /*3d60*/  FFMA R11, R20, R19, R23 ;  /* 0x00000013140b7223 */ /* 0x000fe20000000017 */
[----:B------:R-:W-:Y:S02]  /*3d70*/  MOV R23, R0 ;  /* 0x0000000000177202 */ /* 0x000fe40000000f00 */
[----:B------:R-:W-:Y:S01]  /*3d80*/  FADD R26, R12, R13 ;  /* 0x0000000d0c1a7221 */ /* 0x000fe20000000000 */
[----:B0-----:R-:W-:-:S04]  /*3d90*/  @P0 IMAD.WIDE R6, R15, 0x4, R6 ;  /* 0x000000040f060825 */ /* 0x001fc800078e0206 */
[----:B------:R-:W-:-:S05]  /*3da0*/  @P0 FFMA R19, R26, R19, R11 ;  /* 0x000000131a130223 */ /* 0x000fca000000000b */
[----:B------:R0:W-:Y:S02]  /*3db0*/  @P0 STG.E desc[UR6][R6.64], R19 ;  /* 0x0000001306000986 */ /* 0x0001e4000c101906 */
.L_x_60:
[----:B------:R-:W-:Y:S05]  /*3dc0*/  BSYNC.RECONVERGENT B0 ;  /* 0x0000000000007941 */ /* 0x000fea0003800200 */
.L_x_59:
[----:B------:R-:W-:Y:S05]  /*3dd0*/  @!P1 EXIT ;  /* 0x000000000000994d */ /* 0x000fea0003800000 */
[----:B------:R-:W2:Y:S01]  /*3de0*/  LDC R15, c[0x0][0x390] ;  /* 0x0000e400ff0f7b82 */ /* 0x000ea20000000800 */
[CC--:B------:R-:W-:Y:S02]  /*3df0*/  IMAD R11, R5.reuse, R9.reuse, R9 ;  /* 0x00000009050b7224 */ /* 0x0c0fe400078e0209 */
[----:B------:R-:W-:-:S03]  /*3e00*/  IMAD R17, R5, R9, R10 ;  /* 0x0000000905117224 */ /* 0x000fc600078e020a */
[----:B------:R-:W-:Y:S02]  /*3e10*/  IADD3 R0, PT, PT, R10, R11, RZ ;  /* 0x0000000b0a007210 */ /* 0x000fe40007ffe0ff */
[----:B01----:R-:W0:Y:S08]  /*3e20*/  LDC.64 R6, c[0x0][0x380] ;  /* 0x0000e000ff067b82 */ /* 0x003e300000000a00 */
[----:B------:R-:W1:Y:S02]  /*3e30*/  LDC.64 R12, c[0x0][0x388] ;  /* 0x0000e200ff0c7b82 */ /* 0x000e640000000a00 */
.L_x_61:
[----:B-1----:R-:W-:-:S04]  /*3e40*/  IMAD.WIDE R10, R17, 0x4, R12 ;  /* 0x00000004110a7825 */ /* 0x002fc800078e020c */
[----:B0-----:R-:W-:Y:S01]  /*3e50*/  IMAD.WIDE R8, R17, 0x4, R6 ;  /* 0x0000000411087825 */ /* 0x001fe200078e0206 */
[----:B------:R2:W3:Y:S03]  /*3e60*/  LDG.E.CONSTANT R4, desc[UR6][R10.64] ;  /* 0x000000060a047981 */ /* 0x0004e6000c1e9900 */
[C---:B------:R-:W-:Y:S01]  /*3e70*/  FMUL R16, R3.reuse, R20 ;  /* 0x0000001403107220 */ /* 0x040fe20000400000 */
[CC--:B------:R-:W-:Y:S01]  /*3e80*/  FMUL R22, R3.reuse, R26.reuse ;  /* 0x0000001a03167220 */ /* 0x0c0fe20000400000 */
[----:B------:R-:W0:Y:S01]  /*3e90*/  LDCU UR4, c[0x0][0x39c] ;  /* 0x00007380ff0477ac */ /* 0x000e220008000800 */
[----:B------:R1:W4:Y:S02]  /*3ea0*/  LDG.E.CONSTANT R19, desc[UR6][R8.64] ;  /* 0x0000000608137981 */ /* 0x000324000c1e9900 */
[C-C-:B------:R-:W-:Y:S01]  /*3eb0*/  FADD R21, R16.reuse, R22.reuse ;  /* 0x0000001610157221 */ /* 0x140fe20000000000 */
[----:B------:R-:W-:Y:S01]  /*3ec0*/  FFMA R26, R3, R26, -R22 ;  /* 0x0000001a031a7223 */ /* 0x000fe20000000816 */
[----:B------:R-:W0:Y:S02]  /*3ed0*/  LDCU UR9, c[0x0][0x394] ;  /* 0x00007280ff0977ac */ /* 0x000e240008000800 */
[----:B------:R-:W-:Y:S01]  /*3ee0*/  FADD R24, -R16, R21 ;  /* 0x0000001510187221 */ /* 0x000fe20000000100 */
[----:B--2---:R-:W-:-:S04]  /*3ef0*/  IMAD.WIDE R10, R15, 0x4, R10 ;  /* 0x000000040f0a7825 */ /* 0x004fc800078e020a */
[--C-:B------:R-:W-:Y:S01]  /*3f00*/  FADD R27, R21, -R24.reuse ;  /* 0x80000018151b7221 */ /* 0x100fe20000000000 */
[----:B------:R-:W-:Y:S01]  /*3f10*/  FADD R22, R22, -R24 ;  /* 0x8000001816167221 */ /* 0x000fe20000000000 */
[----:B-1----:R-:W-:-:S04]  /*3f20*/  IMAD.WIDE R8, R15, 0x4, R8 ;  /* 0x000000040f087825 */ /* 0x002fc800078e0208 */
[----:B------:R-:W-:-:S04]  /*3f30*/  FADD R29, R16, -R27 ;  /* 0x8000001b101d7221 */ /* 0x000fc80000000000 */
[----:B------:R-:W-:Y:S01]  /*3f40*/  FADD R29, R29, R22 ;  /* 0x000000161d1d7221 */ /* 0x000fe20000000000 */
[----:B---3-5:R-:W-:Y:S01]  /*3f50*/  FADD R25, -R4, R25 ;  /* 0x0000001904197221 */ /* 0x028fe20000000100 */
[----:B----4-:R-:W-:-:S04]  /*3f60*/  FADD R14, R19, -R23 ;  /* 0x80000017130e7221 */ /* 0x010fc80000000000 */
[----:B------:R-:W-:Y:S02]  /*3f70*/  FMNMX R25, RZ, R25, !PT ;  /* 0x00000019ff197209 */ /* 0x000fe40007800000 */
[----:B------:R-:W-:-:S04]  /*3f80*/  FMNMX R14, RZ, R14, !PT ;  /* 0x0000000eff0e7209 */ /* 0x000fc80007800000 */
[----:B------:R-:W-:Y:S01]  /*3f90*/  FSETP.GT.AND P0, PT, R14, R25, PT ;  /* 0x000000190e00720b */ /* 0x000fe20003f04000 */
[----:B------:R-:W-:-:S03]  /*3fa0*/  FFMA R25, R3, R20, -R16 ;  /* 0x0000001403197223 */ /* 0x000fc60000000810 */
[----:B------:R-:W-:-:S05]  /*3fb0*/  FSEL R18, R14, RZ, P0 ;  /* 0x000000ff0e127208 */ /* 0x000fca0000000000 */
[----:B------:R-:W-:-:S04]  /*3fc0*/  FADD R14, R21, R18 ;  /* 0x00000012150e7221 */ /* 0x000fc80000000000 */
[----:B------:R-:W-:-:S04]  /*3fd0*/  FADD R27, -R21, R14 ;  /* 0x0000000e151b7221 */ /* 0x000fc80000000100 */
[--C-:B------:R-:W-:Y:S01]  /*3fe0*/  FADD R16, R14, -R27.reuse ;  /* 0x8000001b0e107221 */ /* 0x100fe20000000000 */
[----:B------:R-:W-:-:S03]  /*3ff0*/  FADD R27, R18, -R27 ;  /* 0x8000001b121b7221 */ /* 0x000fc60000000000 */
[----:B------:R-:W-:Y:S01]  /*4000*/  FADD R16, R21, -R16 ;  /* 0x8000001015107221 */ /* 0x000fe20000000000 */
[----:B------:R-:W-:Y:S02]  /*4010*/  FADD R21, R25, R26 ;  /* 0x0000001a19157221 */ /* 0x000fe40000000000 */
[----:B------:R1:W2:Y:S01]  /*4020*/  LDG.E.CONSTANT R25, desc[UR6][R10.64] ;  /* 0x000000060a197981 */ /* 0x0002a2000c1e9900 */
[----:B------:R-:W-:-:S04]  /*4030*/  FADD R16, R16, R27 ;  /* 0x0000001b10107221 */ /* 0x000fc80000000000 */
[----:B------:R-:W-:-:S04]  /*4040*/  FADD R16, R29, R16 ;  /* 0x000000101d107221 */ /* 0x000fc80000000000 */
[----:B------:R-:W-:-:S04]  /*4050*/  FADD R21, R21, R16 ;  /* 0x0000001015157221 */ /* 0x000fc80000000000 */
[----:B------:R-:W-:-:S04]  /*4060*/  FADD R18, R14, R21 ;  /* 0x000000150e127221 */ /* 0x000fc80000000000 */
[----:B0-----:R-:W-:Y:S02]  /*4070*/  FFMA R16, R18, UR4, R23 ;  /* 0x0000000412107c23 */ /* 0x001fe40008000017 */
[----:B------:R-:W3:Y:S01]  /*4080*/  LDG.E.CONSTANT R23, desc[UR6][R8.64] ;  /* 0x0000000608177981 */ /* 0x000ee2000c1e9900 */
[----:B------:R-:W-:-:S04]  /*4090*/  FADD R20, -R14, R18 ;  /* 0x000000120e147221 */ /* 0x000fc80000000100 */
[--C-:B------:R-:W-:Y:S01]  /*40a0*/  FADD R27, -R18, R20.reuse ;  /* 0x00000014121b7221 */ /* 0x100fe20000000100 */
[----:B------:R-:W-:-:S03]  /*40b0*/  FADD R20, R21, -R20 ;  /* 0x8000001415147221 */ /* 0x000fc60000000000 */
[----:B------:R-:W-:-:S04]  /*40c0*/  FADD R21, R14, R27 ;  /* 0x0000001b0e157221 */ /* 0x000fc80000000000 */
[----:B------:R-:W-:Y:S01]  /*40d0*/  FADD R21, R21, R20 ;  /* 0x0000001415157221 */ /* 0x000fe20000000000 */
[----:B-1----:R-:W-:Y:S01]  /*40e0*/  FMUL R10, R3, R18 ;  /* 0x00000012030a7220 */ /* 0x002fe20000400000 */
[----:B------:R-:W-:-:S04]  /*40f0*/  IADD3 R29, PT, PT, R5, 0x1, RZ ;  /* 0x00000001051d7810 */ /* 0x000fc80007ffe0ff */
[----:B------:R-:W-:Y:S01]  /*4100*/  ISETP.GE.AND P1, PT, R29, R2, PT ;  /* 0x000000021d00720c */ /* 0x000fe20003f26270 */
[----:B--2---:R-:W-:-:S05]  /*4110*/  FADD R22, R4, -R25 ;  /* 0x8000001904167221 */ /* 0x004fca0000000000 */
[----:B------:R-:W-:Y:S01]  /*4120*/  FMNMX R27, RZ, R22, !PT ;  /* 0x00000016ff1b7209 */ /* 0x000fe20007800000 */
[----:B---3--:R-:W-:-:S05]  /*4130*/  FADD R4, -R19, R23 ;  /* 0x0000001713047221 */ /* 0x008fca0000000100 */
[----:B------:R-:W-:Y:S01]  /*4140*/  FMNMX R14, RZ, R4, !PT ;  /* 0x00000004ff0e7209 */ /* 0x000fe20007800000 */
[----:B------:R-:W-:-:S03]  /*4150*/  FMUL R4, R3, R21 ;  /* 0x0000001503047220 */ /* 0x000fc60000400000 */
[----:B------:R-:W-:Y:S01]  /*4160*/  FSETP.GT.AND P0, PT, R14, R27, PT ;  /* 0x0000001b0e00720b */ /* 0x000fe20003f04000 */
[----:B------:R-:W-:-:S03]  /*4170*/  FADD R9, R10, R4 ;  /* 0x000000040a097221 */ /* 0x000fc60000000000 */
[----:B------:R-:W-:Y:S01]  /*4180*/  FSEL R8, R14, RZ, P0 ;  /* 0x000000ff0e087208 */ /* 0x000fe20000000000 */
[----:B------:R-:W-:-:S04]  /*4190*/  FADD R11, -R10, R9 ;  /* 0x000000090a0b7221 */ /* 0x000fc80000000100 */
[----:B------:R-:W-:-:S04]  /*41a0*/  FADD R27, R8, R9 ;  /* 0x00000009081b7221 */ /* 0x000fc80000000000 */
[C---:B------:R-:W-:Y:S01]  /*41b0*/  FADD R14, -R9.reuse, R27 ;  /* 0x0000001b090e7221 */ /* 0x040fe20000000100 */
[--C-:B------:R-:W-:Y:S01]  /*41c0*/  FADD R29, R9, -R11.reuse ;  /* 0x8000000b091d7221 */ /* 0x100fe20000000000 */
[----:B------:R-:W-:Y:S02]  /*41d0*/  ISETP.GE.AND P0, PT, R5, R2, PT ;  /* 0x000000020500720c */ /* 0x000fe40003f06270 */
[--C-:B------:R-:W-:Y:S01]  /*41e0*/  FADD R20, R27, -R14.reuse ;  /* 0x8000000e1b147221 */ /* 0x100fe20000000000 */
[----:B------:R-:W-:Y:S01]  /*41f0*/  FADD R8, R8, -R14 ;  /* 0x8000000e08087221 */ /* 0x000fe20000000000 */
[----:B------:R-:W-:Y:S01]  /*4200*/  FADD R14, R4, -R11 ;  /* 0x8000000b040e7221 */ /* 0x000fe20000000000 */
[----:B------:R-:W-:Y:S01]  /*4210*/  FADD R29, R10, -R29 ;  /* 0x8000001d0a1d7221 */ /* 0x000fe20000000000 */
[----:B------:R-:W-:Y:S01]  /*4220*/  FADD R11, R9, -R20 ;  /* 0x80000014090b7221 */ /* 0x000fe20000000000 */
[C---:B------:R-:W-:Y:S01]  /*4230*/  FFMA R10, R3.reuse, R18, -R10 ;  /* 0x00000012030a7223 */ /* 0x040fe2000000080a */
[----:B------:R-:W-:Y:S01]  /*4240*/  FFMA R9, R3, R21, -R4 ;  /* 0x0000001503097223 */ /* 0x000fe20000000804 */
[----:B------:R-:W-:Y:S01]  /*4250*/  FADD R14, R29, R14 ;  /* 0x0000000e1d0e7221 */ /* 0x000fe20000000000 */
[----:B------:R-:W-:-:S02]  /*4260*/  FADD R11, R11, R8 ;  /* 0x000000080b0b7221 */ /* 0x000fc40000000000 */
[----:B------:R-:W-:Y:S02]  /*4270*/  FADD R4, R10, R9 ;  /* 0x000000090a047221 */ /* 0x000fe40000000000 */
[----:B------:R-:W-:Y:S01]  /*4280*/  FADD R29, R14, R11 ;  /* 0x0000000b0e1d7221 */ /* 0x000fe20000000000 */
[----:B------:R-:W0:Y:S03]  /*4290*/  @P0 LDC.64 R8, c[0x0][0x3d0] ;  /* 0x0000f400ff080b82 */ /* 0x000e260000000a00 */
[----:B------:R-:W-:-:S05]  /*42a0*/  FADD R4, R4, R29 ;  /* 0x0000001d04047221 */ /* 0x000fca0000000000 */
[----:B------:R-:W1:Y:S01]  /*42b0*/  @P1 LDC.64 R10, c[0x0][0x3d0] ;  /* 0x0000f400ff0a1b82 */ /* 0x000e620000000a00 */
[----:B------:R-:W-:-:S04]  /*42c0*/  FADD R20, R27, R4 ;  /* 0x000000041b147221 */ /* 0x000fc80000000000 */
[----:B------:R-:W-:-:S04]  /*42d0*/  FADD R29, -R27, R20 ;  /* 0x000000141b1d7221 */ /* 0x000fc80000000100 */
[--C-:B------:R-:W-:Y:S01]  /*42e0*/  FADD R14, -R20, R29.reuse ;  /* 0x0000001d140e7221 */ /* 0x100fe20000000100 */
[----:B------:R-:W-:-:S03]  /*42f0*/  FADD R29, R4, -R29 ;  /* 0x8000001d041d7221 */ /* 0x000fc60000000000 */
[----:B------:R-:W-:Y:S01]  /*4300*/  FADD R14, R27, R14 ;  /* 0x0000000e1b0e7221 */ /* 0x000fe20000000000 */
[----:B------:R-:W-:-:S03]  /*4310*/  FFMA R19, R20, UR4, R19 ;  /* 0x0000000414137c23 */ /* 0x000fc60008000013 */
[----:B------:R-:W-:Y:S01]  /*4320*/  FADD R26, R14, R29 ;  /* 0x0000001d0e1a7221 */ /* 0x000fe20000000000 */
[----:B------:R-:W-:Y:S01]  /*4330*/  @P0 FFMA R21, R21, UR4, R16 ;  /* 0x0000000415150c23 */ /* 0x000fe20008000010 */
[----:B0-----:R-:W-:-:S04]  /*4340*/  @P0 IMAD.WIDE R8, R17, 0x4, R8 ;  /* 0x0000000411080825 */ /* 0x001fc800078e0208 */
[----:B------:R-:W-:Y:S01]  /*4350*/  @P1 FFMA R19, R26, UR4, R19 ;  /* 0x000000041a131c23 */ /* 0x000fe20008000013 */
[----:B-1----:R-:W-:Y:S01]  /*4360*/  @P1 IMAD.WIDE R10, R0, 0x4, R10 ;  /* 0x00000004000a1825 */ /* 0x002fe200078e020a */
[----:B------:R3:W-:Y:S01]  /*4370*/  @P0 STG.E desc[UR6][R8.64], R21 ;  /* 0x0000001508000986 */ /* 0x0007e2000c101906 */
[----:B------:R-:W-:-:S03]  /*4380*/  IADD3 R5, PT, PT, R5, 0x2, RZ ;  /* 0x0000000205057810 */ /* 0x000fc60007ffe0ff */
[----:B------:R3:W-:Y:S01]  /*4390*/  @P1 STG.E desc[UR6][R10.64], R19 ;  /* 0x000000130a001986 */ /* 0x0007e2000c101906 */
[----:B------:R-:W-:Y:S02]  /*43a0*/  ISETP.GE.AND P0, PT, R5, UR9, PT ;  /* 0x0000000905007c0c */ /* 0x000fe4000bf06270 */
[C---:B------:R-:W-:Y:S02]  /*43b0*/  LEA R17, R15.reuse, R17, 0x1 ;  /* 0x000000110f117211 */ /* 0x040fe400078e08ff */
[----:B------:R-:W-:-:S09]  /*43c0*/  LEA R0, R15, R0, 0x1 ;  /* 0x000000000f007211 */ /* 0x000fd200078e08ff */
[----:B---3--:R-:W-:Y:S05]  /*43d0*/  @!P0 BRA `(.L_x_61) ;  /* 0xfffffff800988947 */ /* 0x008fea000383ffff */
[----:B------:R-:W-:Y:S05]  /*43e0*/  EXIT ;  /* 0x000000000000794d */ /* 0x000fea0003800000 */
.L_x_58:
        /* <DEDUP_REMOVED lines=23> */
[----:B------:R-:W-:Y:S01]  /*4560*/  MOV R23, R0 ;  /* 0x0000000000177202 */ /* 0x000fe20000000f00 */
[----:B---3--:R-:W-:-:S03]  /*4570*/  FADD R11, R25, -R4 ;  /* 0x80000004190b7221 */ /* 0x008fc60000000000 */
[----:B------:R-:W-:Y:S02]  /*4580*/  FMNMX R8, RZ, R8, !PT ;  /* 0x00000008ff087209 */ /* 0x000fe40007800000 */
        /* <DEDUP_REMOVED lines=20> */
[----:B------:R-:W-:Y:S01]  /*46d0*/  FFMA R11, R20, -R19, R25 ;  /* 0x80000013140b7223 */ /* 0x000fe20000000019 */
[----:B------:R-:W-:Y:S02]  /*46e0*/  MOV R25, R4 ;  /* 0x0000000400197202 */ /* 0x000fe40000000f00 */
[----:B------:R-:W-:Y:S01]  /*46f0*/  FADD R26, R12, R13 ;  /* 0x0000000d0c1a7221 */ /* 0x000fe20000000000 */
[----:B0-----:R-:W-:-:S04]  /*4700*/  @P0 IMAD.WIDE R6, R15, 0x4, R6 ;  /* 0x000000040f060825 */ /* 0x001fc800078e0206 */
[----:B------:R-:W-:-:S05]  /*4710*/  @P0 FFMA R19, R26, -R19, R11 ;  /* 0x800000131a130223 */ /* 0x000fca000000000b */
[----:B------:R0:W-:Y:S02]  /*4720*/  @P0 STG.E desc[UR6][R6.64], R19 ;  /* 0x0000001306000986 */ /* 0x0001e4000c101906 */
.L_x_63:
[----:B------:R-:W-:Y:S05]  /*4730*/  BSYNC.RECONVERGENT B0 ;  /* 0x0000000000007941 */ /* 0x000fea0003800200 */
.L_x_62:
[----:B------:R-:W-:Y:S05]  /*4740*/  @!P1 EXIT ;  /* 0x000000000000994d */ /* 0x000fea0003800000 */
[----:B------:R-:W2:Y:S01]  /*4750*/  LDC R15, c[0x0][0x390] ;  /* 0x0000e400ff0f7b82 */ /* 0x000ea20000000800 */
[CC--:B------:R-:W-:Y:S02]  /*4760*/  IMAD R11, R5.reuse, R9.reuse, R9 ;  /* 0x00000009050b7224 */ /* 0x0c0fe400078e0209 */
[----:B------:R-:W-:-:S03]  /*4770*/  IMAD R17, R5, R9, R10 ;  /* 0x0000000905117224 */ /* 0x000fc600078e020a */
[----:B------:R-:W-:Y:S02]  /*4780*/  IADD3 R0, PT, PT, R10, R11, RZ ;  /* 0x0000000b0a007210 */ /* 0x000fe40007ffe0ff */
[----:B01----:R-:W0:Y:S08]  /*4790*/  LDC.64 R6, c[0x0][0x380] ;  /* 0x0000e000ff067b82 */ /* 0x003e300000000a00 */
[----:B------:R-:W1:Y:S02]  /*47a0*/  LDC.64 R12, c[0x0][0x388] ;  /* 0x0000e200ff0c7b82 */ /* 0x000e640000000a00 */
.L_x_64:
[----:B0-----:R-:W-:-:S04]  /*47b0*/  IMAD.WIDE R10, R17, 0x4, R6 ;  /* 0x00000004110a7825 */ /* 0x001fc800078e0206 */
[----:B-1----:R-:W-:Y:S01]  /*47c0*/  IMAD.WIDE R8, R17, 0x4, R12 ;  /* 0x0000000411087825 */ /* 0x002fe200078e020c */
[----:B------:R2:W3:Y:S03]  /*47d0*/  LDG.E.CONSTANT R4, desc[UR6][R10.64] ;  /* 0x000000060a047981 */ /* 0x0004e6000c1e9900 */
[C---:B------:R-:W-:Y:S01]  /*47e0*/  FMUL R16, R3.reuse, R20 ;  /* 0x0000001403107220 */ /* 0x040fe20000400000 */
[CC--:B------:R-:W-:Y:S01]  /*47f0*/  FMUL R22, R3.reuse, R26.reuse ;  /* 0x0000001a03167220 */ /* 0x0c0fe20000400000 */
[----:B------:R-:W0:Y:S01]  /*4800*/  LDCU UR4, c[0x0][0x39c] ;  /* 0x00007380ff0477ac */ /* 0x000e220008000800 */
[----:B------:R1:W4:Y:S02]  /*4810*/  LDG.E.CONSTANT R19, desc[UR6][R8.64] ;  /* 0x0000000608137981 */ /* 0x000324000c1e9900 */
[--C-:B------:R-:W-:Y:S01]  /*4820*/  FADD R21, R16, R22.reuse ;  /* 0x0000001610157221 */ /* 0x100fe20000000000 */
[----:B------:R-:W-:Y:S01]  /*4830*/  FFMA R26, R3, R26, -R22 ;  /* 0x0000001a031a7223 */ /* 0x000fe20000000816 */
[----:B------:R-:W0:Y:S01]  /*4840*/  LDCU UR9, c[0x0][0x394] ;  /* 0x00007280ff0977ac */ /* 0x000e220008000800 */
[----:B--2---:R-:W-:-:S04]  /*4850*/  IMAD.WIDE R10, R15, 0x4, R10 ;  /* 0x000000040f0a7825 */ /* 0x004fc800078e020a */
[----:B-1----:R-:W-:-:S04]  /*4860*/  IMAD.WIDE R8, R15, 0x4, R8 ;  /* 0x000000040f087825 */ /* 0x002fc800078e0208 */
[----:B---3-5:R-:W-:Y:S01]  /*4870*/  FADD R23, R4, -R23 ;  /* 0x8000001704177221 */ /* 0x028fe20000000000 */
[----:B----4-:R-:W-:-:S04]  /*4880*/  FADD R14, -R19, R25 ;  /* 0x00000019130e7221 */ /* 0x010fc80000000100 */
[----:B------:R-:W-:Y:S02]  /*4890*/  FMNMX R23, RZ, R23, !PT ;  /* 0x00000017ff177209 */ /* 0x000fe40007800000 */
[----:B------:R-:W-:-:S04]  /*48a0*/  FMNMX R14, RZ, R14, !PT ;  /* 0x0000000eff0e7209 */ /* 0x000fc80007800000 */
[----:B------:R-:W-:Y:S01]  /*48b0*/  FSETP.GT.AND P0, PT, R14, R23, PT ;  /* 0x000000170e00720b */ /* 0x000fe20003f04000 */
[----:B------:R-:W-:-:S03]  /*48c0*/  FADD R23, -R16, R21 ;  /* 0x0000001510177221 */ /* 0x000fc60000000100 */
[----:B------:R-:W-:Y:S01]  /*48d0*/  FSEL R18, R14, RZ, P0 ;  /* 0x000000ff0e127208 */ /* 0x000fe20000000000 */
[--C-:B------:R-:W-:Y:S01]  /*48e0*/  FADD R27, R21, -R23.reuse ;  /* 0x80000017151b7221 */ /* 0x100fe20000000000 */
[----:B------:R-:W-:Y:S01]  /*48f0*/  FADD R22, R22, -R23 ;  /* 0x8000001716167221 */ /* 0x000fe20000000000 */
[----:B------:R-:W-:Y:S02]  /*4900*/  FFMA R23, R3, R20, -R16 ;  /* 0x0000001403177223 */ /* 0x000fe40000000810 */
[----:B------:R-:W-:Y:S01]  /*4910*/  FADD R14, R21, R18 ;  /* 0x00000012150e7221 */ /* 0x000fe20000000000 */
[----:B------:R-:W-:-:S03]  /*4920*/  FADD R29, R16, -R27 ;  /* 0x8000001b101d7221 */ /* 0x000fc60000000000 */
[----:B------:R-:W-:Y:S01]  /*4930*/  FADD R27, -R21, R14 ;  /* 0x0000000e151b7221 */ /* 0x000fe20000000100 */
[----:B------:R-:W-:-:S03]  /*4940*/  FADD R29, R29, R22 ;  /* 0x000000161d1d7221 */ /* 0x000fc60000000000 */
        /* <DEDUP_REMOVED lines=9> */
[----:B0-----:R-:W-:Y:S02]  /*49e0*/  FFMA R16, R18, -UR4, R25 ;  /* 0x8000000412107c23 */ /* 0x001fe40008000019 */
        /* <DEDUP_REMOVED lines=9> */
[----:B--2---:R-:W-:-:S05]  /*4a80*/  FADD R4, -R4, R23 ;  /* 0x0000001704047221 */ /* 0x004fca0000000100 */
[----:B------:R-:W-:Y:S01]  /*4a90*/  FMNMX R4, RZ, R4, !PT ;  /* 0x00000004ff047209 */ /* 0x000fe20007800000 */
[----:B---3--:R-:W-:-:S05]  /*4aa0*/  FADD R22, R19, -R25 ;  /* 0x8000001913167221 */ /* 0x008fca0000000000 */
[----:B------:R-:W-:-:S04]  /*4ab0*/  FMNMX R27, RZ, R22, !PT ;  /* 0x00000016ff1b7209 */ /* 0x000fc80007800000 */
[----:B------:R-:W-:Y:S01]  /*4ac0*/  FSETP.GT.AND P0, PT, R27, R4, PT ;  /* 0x000000041b00720b */ /* 0x000fe20003f04000 */
[----:B------:R-:W-:-:S03]  /*4ad0*/  FMUL R4, R3, R21 ;  /* 0x0000001503047220 */ /* 0x000fc60000400000 */
[----:B------:R-:W-:Y:S01]  /*4ae0*/  FSEL R8, R27, RZ, P0 ;  /* 0x000000ff1b087208 */ /* 0x000fe20000000000 */
[----:B------:R-:W-:-:S04]  /*4af0*/  FADD R9, R10, R4 ;  /* 0x000000040a097221 */ /* 0x000fc80000000000 */
[--C-:B------:R-:W-:Y:S01]  /*4b00*/  FADD R27, R8, R9.reuse ;  /* 0x00000009081b7221 */ /* 0x100fe20000000000 */
[----:B------:R-:W-:-:S03]  /*4b10*/  FADD R11, -R10, R9 ;  /* 0x000000090a0b7221 */ /* 0x000fc60000000100 */
        /* <DEDUP_REMOVED lines=22> */
[----:B------:R-:W-:-:S03]  /*4c80*/  FFMA R19, R20, -UR4, R19 ;  /* 0x8000000414137c23 */ /* 0x000fc60008000013 */
[----:B------:R-:W-:Y:S01]  /*4c90*/  FADD R26, R14, R29 ;  /* 0x0000001d0e1a7221 */ /* 0x000fe20000000000 */
[----:B------:R-:W-:Y:S01]  /*4ca0*/  @P0 FFMA R21, R21, -UR4, R16 ;  /* 0x8000000415150c23 */ /* 0x000fe20008000010 */
[----:B0-----:R-:W-:-:S04]  /*4cb0*/  @P0 IMAD.WIDE R8, R17, 0x4, R8 ;  /* 0x0000000411080825 */ /* 0x001fc800078e0208 */
[----:B------:R-:W-:Y:S01]  /*4cc0*/  @P1 FFMA R19, R26, -UR4, R19 ;  /* 0x800000041a131c23 */ /* 0x000fe20008000013 */
        /* <DEDUP_REMOVED lines=9> */
        .weak           $__internal_0_$__cuda_sm20_rcp_rn_f32_slowpath
        .type           $__internal_0_$__cuda_sm20_rcp_rn_f32_slowpath,@function
        .size           $__internal_0_$__cuda_sm20_rcp_rn_f32_slowpath,(.L_x_137 - $__internal_0_$__cuda_sm20_rcp_rn_f32_slowpath)
$__internal_0_$__cuda_sm20_rcp_rn_f32_slowpath:
[----:B------:R-:W-:-:S04]  /*4d60*/  SHF.L.U32 R0, R4, 0x1, RZ ;  /* 0x0000000104007819 */ /* 0x000fc800000006ff */
[----:B------:R-:W-:Y:S02]  /*4d70*/  SHF.R.U32.HI R3, RZ, 0x18, R0 ;  /* 0x00000018ff037819 */ /* 0x000fe40000011600 */
[----:B------:R-:W-:Y:S02]  /*4d80*/  MOV R0, R4 ;  /* 0x0000000400007202 */ /* 0x000fe40000000f00 */
[----:B------:R-:W-:-:S13]  /*4d90*/  ISETP.NE.U32.AND P0, PT, R3, RZ, PT ;  /* 0x000000ff0300720c */ /* 0x000fda0003f05070 */
[----:B------:R-:W-:Y:S05]  /*4da0*/  @P0 BRA `(.L_x_65) ;  /* 0x00000000002c0947 */ /* 0x000fea0003800000 */
[----:B------:R-:W-:-:S04]  /*4db0*/  SHF.L.U32 R3, R0, 0x1, RZ ;  /* 0x0000000100037819 */ /* 0x000fc800000006ff */
[----:B------:R-:W-:-:S13]  /*4dc0*/  ISETP.NE.AND P0, PT, R3, RZ, PT ;  /* 0x000000ff0300720c */ /* 0x000fda0003f05270 */
[----:B------:R2:W3:Y:S01]  /*4dd0*/  @!P0 MUFU.RCP R3, R0 ;  /* 0x0000000000038308 */ /* 0x0004e20000001000 */
[----:B------:R-:W-:Y:S05]  /*4de0*/  @!P0 BRA `(.L_x_66) ;  /* 0x0000000000a48947 */ /* 0x000fea0003800000 */
[----:B------:R-:W-:-:S04]  /*4df0*/  FFMA R4, R0, 1.84467440737095516160e+19, RZ ;  /* 0x5f80000000047823 */ /* 0x000fc800000000ff */
[----:B---3--:R-:W2:Y:S02]  /*4e00*/  MUFU.RCP R3, R4 ;  /* 0x0000000400037308 */ /* 0x008ea40000001000 */
[----:B--2---:R-:W-:-:S04]  /*4e10*/  FFMA R0, R4, R3, -1 ;  /* 0xbf80000004007423 */ /* 0x004fc80000000003 */
[----:B------:R-:W-:-:S04]  /*4e20*/  FADD.FTZ R0, -R0, -RZ ;  /* 0x800000ff00007221 */ /* 0x000fc80000010100 */
[----:B------:R-:W-:-:S04]  /*4e30*/  FFMA R0, R3, R0, R3 ;  /* 0x0000000003007223 */ /* 0x000fc80000000003 */
[----:B------:R-:W-:Y:S01]  /*4e40*/  FFMA R3, R0, 1.84467440737095516160e+19, RZ ;  /* 0x5f80000000037823 */ /* 0x000fe200000000ff */
[----:B------:R-:W-:Y:S06]  /*4e50*/  BRA `(.L_x_66) ;  /* 0x0000000000887947 */ /* 0x000fec0003800000 */
.L_x_65:
[----:B------:R-:W-:-:S04]  /*4e60*/  IADD3 R4, PT, PT, R3, -0xfd, RZ ;  /* 0xffffff0303047810 */ /* 0x000fc80007ffe0ff */
[----:B------:R-:W-:-:S13]  /*4e70*/  ISETP.GT.U32.AND P0, PT, R4, 0x1, PT ;  /* 0x000000010400780c */ /* 0x000fda0003f04070 */
[----:B------:R-:W-:Y:S05]  /*4e80*/  @P0 BRA `(.L_x_67) ;  /* 0x0000000000780947 */ /* 0x000fea0003800000 */
[----:B------:R-:W-:Y:S01]  /*4e90*/  LOP3.LUT R5, R0, 0x7fffff, RZ, 0xc0, !PT ;  /* 0x007fffff00057812 */ /* 0x000fe200078ec0ff */
[----:B------:R-:W-:-:S03]  /*4ea0*/  HFMA2 R13, -RZ, RZ, 0, 1.78813934326171875e-07 ;  /* 0x00000003ff0d7431 */ /* 0x000fc600000001ff */
[----:B------:R-:W-:-:S04]  /*4eb0*/  LOP3.LUT R5, R5, 0x3f800000, RZ, 0xfc, !PT ;  /* 0x3f80000005057812 */ /* 0x000fc800078efcff */
[----:B------:R-:W0:Y:S01]  /*4ec0*/  MUFU.RCP R8, R5 ;  /* 0x0000000500087308 */ /* 0x000e220000001000 */
[----:B------:R-:W-:Y:S01]  /*4ed0*/  SHF.L.U32 R12, R13, R4, RZ ;  /* 0x000000040d0c7219 */ /* 0x000fe200000006ff */
[----:B0-----:R-:W-:-:S04]  /*4ee0*/  FFMA R7, R5, R8, -1 ;  /* 0xbf80000005077423 */ /* 0x001fc80000000008 */
[----:B------:R-:W-:-:S04]  /*4ef0*/  FADD.FTZ R7, -R7, -RZ ;  /* 0x800000ff07077221 */ /* 0x000fc80000010100 */
[CCC-:B------:R-:W-:Y:S01]  /*4f00*/  FFMA.RM R9, R8.reuse, R7.reuse, R8.reuse ;  /* 0x0000000708097223 */ /* 0x1c0fe20000004008 */
[----:B------:R-:W-:-:S04]  /*4f10*/  FFMA.RP R8, R8, R7, R8 ;  /* 0x0000000708087223 */ /* 0x000fc80000008008 */
[C---:B------:R-:W-:Y:S02]  /*4f20*/  LOP3.LUT R7, R9.reuse, 0x7fffff, RZ, 0xc0, !PT ;  /* 0x007fffff09077812 */ /* 0x040fe400078ec0ff */
[----:B------:R-:W-:Y:S02]  /*4f30*/  FSETP.NEU.FTZ.AND P0, PT, R9, R8, PT ;  /* 0x000000080900720b */ /* 0x000fe40003f1d000 */
[----:B------:R-:W-:Y:S02]  /*4f40*/  LOP3.LUT R7, R7, 0x800000, RZ, 0xfc, !PT ;  /* 0x0080000007077812 */ /* 0x000fe400078efcff */
[----:B------:R-:W-:Y:S02]  /*4f50*/  SEL R8, RZ, 0xffffffff, !P0 ;  /* 0xffffffffff087807 */ /* 0x000fe40004000000 */
[----:B------:R-:W-:Y:S02]  /*4f60*/  LOP3.LUT R5, R12, R7, RZ, 0xc0, !PT ;  /* 0x000000070c057212 */ /* 0x000fe400078ec0ff */
[----:B------:R-:W-:-:S02]  /*4f70*/  IADD3 R8, PT, PT, -R8, RZ, RZ ;  /* 0x000000ff08087210 */ /* 0x000fc40007ffe1ff */
[-C--:B------:R-:W-:Y:S02]  /*4f80*/  SHF.R.U32.HI R5, RZ, R4.reuse, R5 ;  /* 0x00000004ff057219 */ /* 0x080fe40000011605 */
[----:B------:R-:W-:Y:S02]  /*4f90*/  LOP3.LUT P1, RZ, R8, R4, R7, 0xf8, !PT ;  /* 0x0000000408ff7212 */ /* 0x000fe4000782f807 */
[C---:B------:R-:W-:Y:S02]  /*4fa0*/  LOP3.LUT P0, RZ, R5.reuse, 0x1, RZ, 0xc0, !PT ;  /* 0x0000000105ff7812 */ /* 0x040fe4000780c0ff */
[----:B------:R-:W-:-:S04]  /*4fb0*/  LOP3.LUT P3, RZ, R5, 0x2, RZ, 0xc0, !PT ;  /* 0x0000000205ff7812 */ /* 0x000fc8000786c0ff */
[----:B------:R-:W-:Y:S02]  /*4fc0*/  PLOP3.LUT P0, PT, P0, P1, P3, 0xe0, 0x0 ;  /* 0x000000000000781c */ /* 0x000fe40000703c30 */
[----:B------:R-:W-:Y:S02]  /*4fd0*/  LOP3.LUT P1, RZ, R0, 0x7fffff, RZ, 0xc0, !PT ;  /* 0x007fffff00ff7812 */ /* 0x000fe4000782c0ff */
[----:B------:R-:W-:-:S04]  /*4fe0*/  SEL R4, RZ, 0x1, !P0 ;  /* 0x00000001ff047807 */ /* 0x000fc80004000000 */
[----:B------:R-:W-:-:S04]  /*4ff0*/  IADD3 R4, PT, PT, -R4, RZ, RZ ;  /* 0x000000ff04047210 */ /* 0x000fc80007ffe1ff */
[----:B------:R-:W-:Y:S02]  /*5000*/  ISETP.GE.AND P0, PT, R4, RZ, PT ;  /* 0x000000ff0400720c */ /* 0x000fe40003f06270 */
[----:B------:R-:W-:-:S04]  /*5010*/  IADD3 R4, PT, PT, R3, -0xfc, RZ ;  /* 0xffffff0403047810 */ /* 0x000fc80007ffe0ff */
[----:B------:R-:W-:-:S07]  /*5020*/  SHF.R.U32.HI R3, RZ, R4, R7 ;  /* 0x00000004ff037219 */ /* 0x000fce0000011607 */
[----:B------:R-:W-:-:S04]  /*5030*/  @!P0 IADD3 R3, PT, PT, R3, 0x1, RZ ;  /* 0x0000000103038810 */ /* 0x000fc80007ffe0ff */
[----:B------:R-:W-:-:S04]  /*5040*/  @!P1 SHF.L.U32 R3, R3, 0x1, RZ ;  /* 0x0000000103039819 */ /* 0x000fc800000006ff */
[----:B------:R-:W-:Y:S01]  /*5050*/  LOP3.LUT R3, R3, 0x80000000, R0, 0xf8, !PT ;  /* 0x8000000003037812 */ /* 0x000fe200078ef800 */
[----:B------:R-:W-:Y:S06]  /*5060*/  BRA `(.L_x_66) ;  /* 0x0000000000047947 */ /* 0x000fec0003800000 */
.L_x_67:
[----:B------:R0:W1:Y:S02]  /*5070*/  MUFU.RCP R3, R0 ;  /* 0x0000000000037308 */ /* 0x0000640000001000 */
.L_x_66:
[----:B0123--:R-:W-:Y:S02]  /*5080*/  MOV R0, R3 ;  /* 0x0000000300007202 */ /* 0x00ffe40000000f00 */
[----:B------:R-:W-:-:S04]  /*5090*/  MOV R3, 0x0 ;  /* 0x0000000000037802 */ /* 0x000fc80000000f00 */
[----:B------:R-:W-:Y:S05]  /*50a0*/  RET.REL.NODEC R2 `(safezonestop_many_series_one_param_time_major_f32) ;  /* 0xffffffac02d47950 */ /* 0x000fea0003c3ffff */
.L_x_68:
[----:B------:R-:W-:-:S00]  /*50b0*/  BRA `(.L_x_68) ;  /* 0xfffffffc00fc7947 */ /* 0x000fc0000383ffff */
[----:B------:R-:W-:-:S00]  /*50c0*/  NOP ;  /* 0x0000000000007918 */ /* 0x000fc00000000000 */
        /* <DEDUP_REMOVED lines=11> */
.L_x_137:


//--------------------- .text.safezonestop_batch_f32 --------------------------
	.section	.text.safezonestop_batch_f32,"ax",@progbits
	.align	128
        .global         safezonestop_batch_f32
        .type           safezonestop_batch_f32,@function
        .size           safezonestop_batch_f32,(.L_x_138 - safezonestop_batch_f32)
        .other          safezonestop_batch_f32,@"STO_CUDA_ENTRY STV_DEFAULT"
safezonestop_batch_f32:
.text.safezonestop_batch_f32:
[----:B------:R-:W-:Y:S08]  /*0000*/  LDC R1, c[0x0][0x37c] ;  /* 0x0000df00ff017b82 */ /* 0x000ff00000000800 */
[----:B------:R-:W0:Y:S01]  /*0010*/  LDC R0, c[0x0][0x360] ;  /* 0x0000d800ff007b82 */ /* 0x000e220000000800 */
[----:B------:R-:W1:Y:S01]  /*0020*/  S2R R11, SR_TID.X ;  /* 0x00000000000b7919 */ /* 0x000e620000002100 */
[----:B------:R-:W2:Y:S01]  /*0030*/  LDCU UR5, c[0x0][0x3b8] ;  /* 0x00007700ff0577ac */ /* 0x000ea20008000800 */
[----:B------:R-:W3:Y:S05]  /*0040*/  S2R R2, SR_CTAID.Y ;  /* 0x0000000000027919 */ /* 0x000eea0000002600 */
[----:B------:R-:W4:Y:S08]  /*0050*/  LDC R3, c[0x0][0x370] ;  /* 0x0000dc00ff037b82 */ /* 0x000f300000000800 */
[----:B------:R-:W1:Y:S01]  /*0060*/  S2UR UR4, SR_CTAID.X ;  /* 0x00000000000479c3 */ /* 0x000e620000002500 */
[----:B0-----:R-:W-:-:S02]  /*0070*/  ISETP.NE.AND P1, PT, R0, 0x1, PT ;  /* 0x000000010000780c */ /* 0x001fc40003f25270 */
[----:B----4-:R-:W-:Y:S01]  /*0080*/  ISETP.NE.AND P0, PT, R3, 0x1, PT ;  /* 0x000000010300780c */ /* 0x010fe20003f05270 */
[----:B-1----:R-:W-:-:S12]  /*0090*/  IMAD R11, R0, UR4, R11 ;  /* 0x00000004000b7c24 */ /* 0x002fd8000f8e020b */
[----:B---3--:R-:W-:-:S04]  /*00a0*/  @!P0 SEL R11, R2, R11, !P1 ;  /* 0x0000000b020b8207 */ /* 0x008fc80004800000 */
[----:B--2---:R-:W-:-:S13]  /*00b0*/  ISETP.GE.AND P0, PT, R11, UR5, PT ;  /* 0x000000050b007c0c */ /* 0x004fda000bf06270 */
[----:B------:R-:W-:Y:S05]  /*00c0*/  @P0 EXIT ;  /* 0x000000000000094d */ /* 0x000fea0003800000 */
[----:B------:R-:W0:Y:S01]  /*00d0*/  LDC.64 R8, c[0x0][0x3a0] ;  /* 0x0000e800ff087b82 */ /* 0x000e220000000a00 */
[----:B------:R-:W1:Y:S07]  /*00e0*/  LDCU.64 UR6, c[0x0][0x358] ;  /* 0x00006b00ff0677ac */ /* 0x000e6e0008000a00 */
[----:B------:R-:W2:Y:S08]  /*00f0*/  LDC.64 R12, c[0x0][0x3b0] ;  /* 0x0000ec00ff0c7b82 */ /* 0x000eb00000000a00 */
[----:B------:R-:W3:Y:S01]  /*0100*/  LDC.64 R4, c[0x0][0x3a8] ;  /* 0x0000ea00ff047b82 */ /* 0x000ee20000000a00 */
[----:B0-----:R-:W-:-:S07]  /*0110*/  IMAD.WIDE R8, R11, 0x4, R8 ;  /* 0x000000040b087825 */ /* 0x001fce00078e0208 */
[----:B------:R-:W0:Y:S01]  /*0120*/  LDC.64 R6, c[0x0][0x398] ;  /* 0x0000e600ff067b82 */ /* 0x000e220000000a00 */
[----:B-1----:R-:W4:Y:S01]  /*0130*/  LDG.E.CONSTANT R8, desc[UR6][R8.64] ;  /* 0x0000000608087981 */ /* 0x002f22000c1e9900 */
[----:B--2---:R-:W-:-:S05]  /*0140*/  IMAD.WIDE R12, R11, 0x4, R12 ;  /* 0x000000040b0c7825 */ /* 0x004fca00078e020c */
[----:B------:R-:W4:Y:S01]  /*0150*/  LDG.E.CONSTANT R3, desc[UR6][R12.64] ;  /* 0x000000060c037981 */ /* 0x000f22000c1e9900 */
[----:B---3--:R-:W-:-:S05]  /*0160*/  IMAD.WIDE R4, R11, 0x4, R4 ;  /* 0x000000040b047825 */ /* 0x008fca00078e0204 */
[----:B------:R1:W5:Y:S01]  /*0170*/  LDG.E.CONSTANT R0, desc[UR6][R4.64] ;  /* 0x0000000604007981 */ /* 0x000362000c1e9900 */
[-C--:B0-----:R-:W-:Y:S02]  /*0180*/  ISETP.LT.AND P1, PT, R7, R6.reuse, PT ;  /* 0x000000060700720c */ /* 0x081fe40003f21270 */
[----:B----4-:R-:W-:-:S04]  /*0190*/  VIMNMX3 R2, R8, R6, R3, PT ;  /* 0x000000060802720f */ /* 0x010fc80003800103 */
[----:B------:R-:W-:-:S04]  /*01a0*/  ISETP.GT.AND P0, PT, R2, RZ, PT ;  /* 0x000000ff0200720c */ /* 0x000fc80003f04270 */
[----:B------:R-:W-:Y:S01]  /*01b0*/  ISETP.GT.AND P0, PT, R7, -0x1, P0 ;  /* 0xffffffff0700780c */ /* 0x000fe20000704270 */
[----:B------:R-:W-:-:S12]  /*01c0*/  IMAD R2, R11, R6, RZ ;  /* 0x000000060b027224 */ /* 0x000fd800078e02ff */
[----:B-1----:R-:W-:Y:S05]  /*01d0*/  @P0 BRA P1, `(.L_x_69) ;  /* 0x0000000000fc0947 */ /* 0x002fea0000800000 */
[----:B------:R-:W-:-:S13]  /*01e0*/  ISETP.GE.AND P0, PT, R6, 0x1, PT ;  /* 0x000000010600780c */ /* 0x000fda0003f06270 */
[----:B------:R-:W-:Y:S05]  /*01f0*/  @!P0 EXIT ;  /* 0x000000000000894d */ /* 0x000fea0003800000 */
[C---:B------:R-:W-:Y:S01]  /*0200*/  ISETP.GE.U32.AND P0, PT, R6.reuse, 0x8, PT ;  /* 0x000000080600780c */ /* 0x040fe20003f06070 */
[----:B------:R-:W-:Y:S01]  /*0210*/  HFMA2 R3, -RZ, RZ, 0, 0 ;  /* 0x00000000ff037431 */ /* 0x000fe200000001ff */
[----:B------:R-:W-:-:S04]  /*0220*/  LOP3.LUT R8, R6, 0x7, RZ, 0xc0, !PT ;  /* 0x0000000706087812 */ /* 0x000fc800078ec0ff */
[----:B------:R-:W-:-:S07]  /*0230*/  ISETP.NE.AND P1, PT, R8, RZ, PT ;  /* 0x000000ff0800720c */ /* 0x000fce0003f25270 */
[----:B------:R-:W-:Y:S06]  /*0240*/  @!P0 BRA `(.L_x_70) ;  /* 0x0000000000588947 */ /* 0x000fec0003800000 */
[----:B------:R-:W0:Y:S01]  /*0250*/  LDCU.64 UR4, c[0x0][0x3d8] ;  /* 0x00007b00ff0477ac */ /* 0x000e220008000a00 */
[----:B------:R-:W-:Y:S01]  /*0260*/  LOP3.LUT R3, R6, 0x7ffffff8, RZ, 0xc0, !PT ;  /* 0x7ffffff806037812 */ /* 0x000fe200078ec0ff */
[----:B------:R-:W-:Y:S01]  /*0270*/  IMAD.MOV.U32 R9, RZ, RZ, R2 ;  /* 0x000000ffff097224 */ /* 0x000fe200078e0002 */
[----:B------:R-:W-:-:S03]  /*0280*/  MOV R11, 0x7fffffff ;  /* 0x7fffffff000b7802 */ /* 0x000fc60000000f00 */
[----:B-----5:R-:W-:Y:S01]  /*0290*/  IMAD.MOV R0, RZ, RZ, -R3 ;  /* 0x000000ffff007224 */ /* 0x020fe200078e0a03 */
[----:B0-----:R-:W-:-:S04]  /*02a0*/  UIADD3 UR4, UP0, UPT, UR4, 0x10, URZ ;  /* 0x0000001004047890 */ /* 0x001fc8000ff1e0ff */
[----:B------:R-:W-:Y:S02]  /*02b0*/  UIADD3.X UR5, UPT, UPT, URZ, UR5, URZ, UP0, !UPT ;  /* 0x00000005ff057290 */ /* 0x000fe400087fe4ff */
[----:B------:R-:W-:-:S04]  /*02c0*/  MOV R6, UR4 ;  /* 0x0000000400067c02 */ /* 0x000fc80008000f00 */
[----:B------:R-:W-:-:S07]  /*02d0*/  IMAD.U32 R7, RZ, RZ, UR5 ;  /* 0x00000005ff077e24 */ /* 0x000fce000f8e00ff */
.L_x_71:
[----:B0-----:R-:W-:Y:S01]  /*02e0*/  IMAD.WIDE R4, R9, 0x4, R6 ;  /* 0x0000000409047825 */ /* 0x001fe200078e0206 */
[----:B------:R-:W-:-:S03]  /*02f0*/  IADD3 R0, PT, PT, R0, 0x8, RZ ;  /* 0x0000000800007810 */ /* 0x000fc60007ffe0ff */
[----:B------:R-:W-:Y:S01]  /*0300*/  VIADD R9, R9, 0x8 ;  /* 0x0000000809097836 */ /* 0x000fe20000000000 */
[----:B------:R0:W-:Y:S01]  /*0310*/  STG.E desc[UR6][R4.64+-0x10], R11 ;  /* 0xfffff00b04007986 */ /* 0x0001e2000c101906 */
[----:B------:R-:W-:-:S03]  /*0320*/  ISETP.NE.AND P0, PT, R0, RZ, PT ;  /* 0x000000ff0000720c */ /* 0x000fc60003f05270 */
[----:B------:R0:W-:Y:S04]  /*0330*/  STG.E desc[UR6][R4.64+-0xc], R11 ;  /* 0xfffff40b04007986 */ /* 0x0001e8000c101906 */
[----:B------:R0:W-:Y:S04]  /*0340*/  STG.E desc[UR6][R4.64+-0x8], R11 ;  /* 0xfffff80b04007986 */ /* 0x0001e8000c101906 */
[----:B------:R0:W-:Y:S04]  /*0350*/  STG.E desc[UR6][R4.64+-0x4], R11 ;  /* 0xfffffc0b04007986 */ /* 0x0001e8000c101906 */
[----:B------:R0:W-:Y:S04]  /*0360*/  STG.E desc[UR6][R4.64], R11 ;  /* 0x0000000b04007986 */ /* 0x0001e8000c101906 */
[----:B------:R0:W-:Y:S04]  /*0370*/  STG.E desc[UR6][R4.64+0x4], R11 ;  /* 0x0000040b04007986 */ /* 0x0001e8000c101906 */
[----:B------:R0:W-:Y:S04]  /*0380*/  STG.E desc[UR6][R4.64+0x8], R11 ;  /* 0x0000080b04007986 */ /* 0x0001e8000c101906 */
[----:B------:R0:W-:Y:S01]  /*0390*/  STG.E desc[UR6][R4.64+0xc], R11 ;  /* 0x00000c0b04007986 */ /* 0x0001e2000c101906 */
[----:B------:R-:W-:Y:S05]  /*03a0*/  @P0 BRA `(.L_x_71) ;  /* 0xfffffffc00cc0947 */ /* 0x000fea000383ffff */
.L_x_70:
[----:B------:R-:W-:Y:S05]  /*03b0*/  @!P1 EXIT ;  /* 0x000000000000994d */ /* 0x000fea0003800000 */
[----:B-----5:R-:W1:Y:S01]  /*03c0*/  LDC R0, c[0x0][0x398] ;  /* 0x0000e600ff007b82 */ /* 0x020e620000000800 */
[----:B------:R-:W-:Y:S02]  /*03d0*/  ISETP.GE.U32.AND P0, PT, R8, 0x4, PT ;  /* 0x000000040800780c */ /* 0x000fe40003f06070 */
[----:B-1----:R-:W-:-:S04]  /*03e0*/  LOP3.LUT R6, R0, 0x3, RZ, 0xc0, !PT ;  /* 0x0000000300067812 */ /* 0x002fc800078ec0ff */
[----:B------:R-:W-:-:S07]  /*03f0*/  ISETP.NE.AND P1, PT, R6, RZ, PT ;  /* 0x000000ff0600720c */ /* 0x000fce0003f25270 */
[----:B------:R-:W-:Y:S06]  /*0400*/  @!P0 BRA `(.L_x_72) ;  /* 0x0000000000248947 */ /* 0x000fec0003800000 */
[----:B0-----:R-:W0:Y:S01]  /*0410*/  LDC.64 R4, c[0x0][0x3d8] ;  /* 0x0000f600ff047b82 */ /* 0x001e220000000a00 */
[----:B------:R-:W-:Y:S01]  /*0420*/  IADD3 R7, PT, PT, R2, R3, RZ ;  /* 0x0000000302077210 */ /* 0x000fe20007ffe0ff */
[----:B------:R-:W-:Y:S01]  /*0430*/  IMAD.MOV.U32 R9, RZ, RZ, 0x7fffffff ;  /* 0x7fffffffff097424 */ /* 0x000fe200078e00ff */
[----:B------:R-:W-:-:S03]  /*0440*/  IADD3 R3, PT, PT, R3, 0x4, RZ ;  /* 0x0000000403037810 */ /* 0x000fc60007ffe0ff */
[----:B0-----:R-:W-:-:S05]  /*0450*/  IMAD.WIDE R4, R7, 0x4, R4 ;  /* 0x0000000407047825 */ /* 0x001fca00078e0204 */
[----:B------:R1:W-:Y:S04]  /*0460*/  STG.E desc[UR6][R4.64], R9 ;  /* 0x0000000904007986 */ /* 0x0003e8000c101906 */
[----:B------:R1:W-:Y:S04]  /*0470*/  STG.E desc[UR6][R4.64+0x4], R9 ;  /* 0x0000040904007986 */ /* 0x0003e8000c101906 */
[----:B------:R1:W-:Y:S04]  /*0480*/  STG.E desc[UR6][R4.64+0x8], R9 ;  /* 0x0000080904007986 */ /* 0x0003e8000c101906 */
[----:B------:R1:W-:Y:S02]  /*0490*/  STG.E desc[UR6][R4.64+0xc], R9 ;  /* 0x00000c0904007986 */ /* 0x0003e4000c101906 */
.L_x_72:
[----:B------:R-:W-:Y:S05]  /*04a0*/  @!P1 EXIT ;  /* 0x000000000000994d */ /* 0x000fea0003800000 */
[----:B------:R-:W-:Y:S02]  /*04b0*/  ISETP.NE.AND P0, PT, R6, 0x1, PT ;  /* 0x000000010600780c */ /* 0x000fe40003f05270 */
[----:B------:R-:W-:-:S04]  /*04c0*/  LOP3.LUT R0, R0, 0x1, RZ, 0xc0, !PT ;  /* 0x0000000100007812 */ /* 0x000fc800078ec0ff */
[----:B------:R-:W-:-:S07]  /*04d0*/  ISETP.NE.U32.AND P1, PT, R0, 0x1, PT ;  /* 0x000000010000780c */ /* 0x000fce0003f25070 */
[----:B------:R-:W-:Y:S06]  /*04e0*/  @!P0 BRA `(.L_x_73) ;  /* 0x00000000001c8947 */ /* 0x000fec0003800000 */
[----:B01----:R-:W0:Y:S01]  /*04f0*/  LDC.64 R4, c[0x0][0x3d8] ;  /* 0x0000f600ff047b82 */ /* 0x003e220000000a00 */
[----:B------:R-:W-:Y:S01]  /*0500*/  IMAD.IADD R7, R2, 0x1, R3 ;  /* 0x0000000102077824 */ /* 0x000fe200078e0203 */
[----:B------:R-:W-:Y:S01]  /*0510*/  MOV R9, 0x7fffffff ;  /* 0x7fffffff00097802 */ /* 0x000fe20000000f00 */
[----:B------:R-:W-:Y:S02]  /*0520*/  VIADD R3, R3, 0x2 ;  /* 0x0000000203037836 */ /* 0x000fe40000000000 */
[----:B0-----:R-:W-:-:S05]  /*0530*/  IMAD.WIDE R4, R7, 0x4, R4 ;  /* 0x0000000407047825 */ /* 0x001fca00078e0204 */
[----:B------:R2:W-:Y:S04]  /*0540*/  STG.E desc[UR6][R4.64], R9 ;  /* 0x0000000904007986 */ /* 0x0005e8000c101906 */
[----:B------:R2:W-:Y:S02]  /*0550*/  STG.E desc[UR6][R4.64+0x4], R9 ;  /* 0x0000040904007986 */ /* 0x0005e4000c101906 */
.L_x_73:
[----:B------:R-:W-:Y:S05]  /*0560*/  @P1 EXIT ;  /* 0x000000000000194d */ /* 0x000fea0003800000 */
[----:B012---:R-:W0:Y:S01]  /*0570*/  LDC.64 R4, c[0x0][0x3d8] ;  /* 0x0000f600ff047b82 */ /* 0x007e220000000a00 */
[----:B------:R-:W-:Y:S01]  /*0580*/  IADD3 R3, PT, PT, R2, R3, RZ ;  /* 0x0000000302037210 */ /* 0x000fe20007ffe0ff */
[----:B------:R-:W-:-:S04]  /*0590*/  IMAD.MOV.U32 R7, RZ, RZ, 0x7fffffff ;  /* 0x7fffffffff077424 */ /* 0x000fc800078e00ff */
[----:B0-----:R-:W-:-:S05]  /*05a0*/  IMAD.WIDE R2, R3, 0x4, R4 ;  /* 0x0000000403027825 */ /* 0x001fca00078e0204 */
[----:B------:R-:W-:Y:S01]  /*05b0*/  STG.E desc[UR6][R2.64], R7 ;  /* 0x0000000702007986 */ /* 0x000fe2000c101906 */
[----:B------:R-:W-:Y:S05]  /*05c0*/  EXIT ;  /* 0x000000000000794d */ /* 0x000fea0003800000 */
.L_x_69:
[C---:B------:R-:W-:Y:S02]  /*05d0*/  IADD3 R5, PT, PT, R8.reuse, R7, RZ ;  /* 0x0000000708057210 */ /* 0x040fe40007ffe0ff */
[----:B------:R-:W-:Y:S02]  /*05e0*/  VIMNMX.U32 R4, PT, PT, R8, R3, !PT ;  /* 0x0000000308047248 */ /* 0x000fe40007fe0000 */
[----:B------:R-:W-:-:S03]  /*05f0*/  ISETP.GE.U32.AND P0, PT, R5, R6, PT ;  /* 0x000000060500720c */ /* 0x000fc60003f06070 */
[----:B------:R-:W-:-:S10]  /*0600*/  IMAD.IADD R9, R4, 0x1, R7 ;  /* 0x0000000104097824 */ /* 0x000fd400078e0207 */
[----:B------:R-:W-:Y:S05]  /*0610*/  @!P0 BRA `(.L_x_74) ;  /* 0x0000000000f48947 */ /* 0x000fea0003800000 */
        /* <DEDUP_REMOVED lines=14> */
.L_x_76:
        /* <DEDUP_REMOVED lines=13> */
.L_x_75:
        /* <DEDUP_REMOVED lines=15> */
.L_x_77:
        /* <DEDUP_REMOVED lines=12> */
.L_x_78:
[----:B------:R-:W-:Y:S05]  /*0980*/  @P1 EXIT ;  /* 0x000000000000194d */ /* 0x000fea0003800000 */
[----:B012---:R-:W0:Y:S01]  /*0990*/  LDC.64 R4, c[0x0][0x3d8] ;  /* 0x0000f600ff047b82 */ /* 0x007e220000000a00 */
[----:B------:R-:W-:Y:S01]  /*09a0*/  IADD3 R3, PT, PT, R2, R3, RZ ;  /* 0x0000000302037210 */ /* 0x000fe20007ffe0ff */
[----:B------:R-:W-:-:S04]  /*09b0*/  IMAD.MOV.U32 R7, RZ, RZ, 0x7fffffff ;  /* 0x7fffffffff077424 */ /* 0x000fc800078e00ff */
[----:B0-----:R-:W-:-:S05]  /*09c0*/  IMAD.WIDE R2, R3, 0x4, R4 ;  /* 0x0000000403027825 */ /* 0x001fca00078e0204 */
[----:B------:R-:W-:Y:S01]  /*09d0*/  STG.E desc[UR6][R2.64], R7 ;  /* 0x0000000702007986 */ /* 0x000fe2000c101906 */
[----:B------:R-:W-:Y:S05]  /*09e0*/  EXIT ;  /* 0x000000000000794d */ /* 0x000fea0003800000 */
.L_x_74:
[----:B------:R-:W-:Y:S01]  /*09f0*/  VIMNMX.U32 R4, PT, PT, R9, R6, PT ;  /* 0x0000000609047248 */ /* 0x000fe20003fe0000 */
[----:B------:R-:W-:Y:S01]  /*0a00*/  BSSY.RECONVERGENT B0, `(.L_x_79) ;  /* 0x0000017000007945 */ /* 0x000fe20003800200 */
[----:B------:R-:W-:Y:S02]  /*0a10*/  HFMA2 R17, -RZ, RZ, 0, 0 ;  /* 0x00000000ff117431 */ /* 0x000fe400000001ff */
[C---:B------:R-:W-:Y:S02]  /*0a20*/  ISETP.GE.U32.AND P0, PT, R4.reuse, 0x8, PT ;  /* 0x000000080400780c */ /* 0x040fe40003f06070 */
[----:B------:R-:W-:-:S11]  /*0a30*/  LOP3.LUT P1, R16, R4, 0x7, RZ, 0xc0, !PT ;  /* 0x0000000704107812 */ /* 0x000fd6000782c0ff */
[----:B------:R-:W-:Y:S05]  /*0a40*/  @!P0 BRA `(.L_x_80) ;  /* 0x0000000000488947 */ /* 0x000fea0003800000 */
[----:B------:R-:W0:Y:S01]  /*0a50*/  LDC.64 R12, c[0x0][0x3d8] ;  /* 0x0000f600ff0c7b82 */ /* 0x000e220000000a00 */
[----:B------:R-:W-:Y:S01]  /*0a60*/  LOP3.LUT R17, R4, 0x7ffffff8, RZ, 0xc0, !PT ;  /* 0x7ffffff804117812 */ /* 0x000fe200078ec0ff */
[----:B------:R-:W-:Y:S01]  /*0a70*/  IMAD.MOV.U32 R19, RZ, RZ, R2 ;  /* 0x000000ffff137224 */ /* 0x000fe200078e0002 */
[----:B------:R-:W-:-:S03]  /*0a80*/  MOV R21, 0x7fffffff ;  /* 0x7fffffff00157802 */ /* 0x000fc60000000f00 */
[----:B------:R-:W-:-:S07]  /*0a90*/  IMAD.MOV R10, RZ, RZ, -R17 ;  /* 0x000000ffff0a7224 */ /* 0x000fce00078e0a11 */
.L_x_81:
[----:B01----:R-:W-:Y:S01]  /*0aa0*/  IMAD.WIDE R14, R19, 0x4, R12 ;  /* 0x00000004130e7825 */ /* 0x003fe200078e020c */
        /* <DEDUP_REMOVED lines=12> */
.L_x_80:
[----:B------:R-:W-:Y:S05]  /*0b70*/  BSYNC.RECONVERGENT B0 ;  /* 0x0000000000007941 */ /* 0x000fea0003800200 */
.L_x_79:
[----:B------:R-:W-:Y:S04]  /*0b80*/  BSSY.RECONVERGENT B0, `(.L_x_82) ;  /* 0x0000020000007945 */ /* 0x000fe80003800200 */
[----:B------:R-:W-:Y:S05]  /*0b90*/  @!P1 BRA `(.L_x_83) ;  /* 0x0000000000789947 */ /* 0x000fea0003800000 */
[----:B------:R-:W-:Y:S01]  /*0ba0*/  ISETP.GE.U32.AND P0, PT, R16, 0x4, PT ;  /* 0x000000041000780c */ /* 0x000fe20003f06070 */
[----:B------:R-:W-:Y:S01]  /*0bb0*/  BSSY.RECONVERGENT B1, `(.L_x_84) ;  /* 0x000000c000017945 */ /* 0x000fe20003800200 */
[----:B------:R-:W-:-:S11]  /*0bc0*/  LOP3.LUT P1, R10, R4, 0x3, RZ, 0xc0, !PT ;  /* 0x00000003040a7812 */ /* 0x000fd6000782c0ff */
[----:B------:R-:W-:Y:S05]  /*0bd0*/  @!P0 BRA `(.L_x_85) ;  /* 0x0000000000248947 */ /* 0x000fea0003800000 */
[----:B------:R-:W0:Y:S01]  /*0be0*/  LDC.64 R12, c[0x0][0x3d8] ;  /* 0x0000f600ff0c7b82 */ /* 0x000e220000000a00 */
[----:B-1----:R-:W-:Y:S01]  /*0bf0*/  IADD3 R15, PT, PT, R2, R17, RZ ;  /* 0x00000011020f7210 */ /* 0x002fe20007ffe0ff */
[----:B------:R-:W-:Y:S01]  /*0c00*/  IMAD.MOV.U32 R19, RZ, RZ, 0x7fffffff ;  /* 0x7fffffffff137424 */ /* 0x000fe200078e00ff */
[----:B------:R-:W-:-:S03]  /*0c10*/  IADD3 R17, PT, PT, R17, 0x4, RZ ;  /* 0x0000000411117810 */ /* 0x000fc60007ffe0ff */
[----:B0-----:R-:W-:-:S05]  /*0c20*/  IMAD.WIDE R12, R15, 0x4, R12 ;  /* 0x000000040f0c7825 */ /* 0x001fca00078e020c */
[----:B------:R0:W-:Y:S04]  /*0c30*/  STG.E desc[UR6][R12.64], R19 ;  /* 0x000000130c007986 */ /* 0x0001e8000c101906 */
[----:B------:R0:W-:Y:S04]  /*0c40*/  STG.E desc[UR6][R12.64+0x4], R19 ;  /* 0x000004130c007986 */ /* 0x0001e8000c101906 */
[----:B------:R0:W-:Y:S04]  /*0c50*/  STG.E desc[UR6][R12.64+0x8], R19 ;  /* 0x000008130c007986 */ /* 0x0001e8000c101906 */
[----:B------:R0:W-:Y:S02]  /*0c60*/  STG.E desc[UR6][R12.64+0xc], R19 ;  /* 0x00000c130c007986 */ /* 0x0001e4000c101906 */
.L_x_85:
[----:B------:R-:W-:Y:S05]  /*0c70*/  BSYNC.RECONVERGENT B1 ;  /* 0x0000000000017941 */ /* 0x000fea0003800200 */
.L_x_84:
[----:B------:R-:W-:Y:S05]  /*0c80*/  @!P1 BRA `(.L_x_83) ;  /* 0x00000000003c9947 */ /* 0x000fea0003800000 */
[----:B------:R-:W-:Y:S02]  /*0c90*/  LOP3.LUT R4, R4, 0x1, RZ, 0xc0, !PT ;  /* 0x0000000104047812 */ /* 0x000fe400078ec0ff */
[----:B------:R-:W-:Y:S02]  /*0ca0*/  ISETP.NE.AND P0, PT, R10, 0x1, PT ;  /* 0x000000010a00780c */ /* 0x000fe40003f05270 */
[----:B------:R-:W-:-:S11]  /*0cb0*/  ISETP.NE.U32.AND P1, PT, R4, 0x1, PT ;  /* 0x000000010400780c */ /* 0x000fd60003f25070 */
[----:B-1----:R-:W1:Y:S01]  /*0cc0*/  @P0 LDC.64 R14, c[0x0][0x3d8] ;  /* 0x0000f600ff0e0b82 */ /* 0x002e620000000a00 */
[----:B0-----:R-:W-:Y:S01]  /*0cd0*/  @P0 IMAD.IADD R19, R2, 0x1, R17 ;  /* 0x0000000102130824 */ /* 0x001fe200078e0211 */
[----:B------:R-:W-:-:S05]  /*0ce0*/  @P0 IADD3 R17, PT, PT, R17, 0x2, RZ ;  /* 0x0000000211110810 */ /* 0x000fca0007ffe0ff */
[----:B------:R-:W-:Y:S01]  /*0cf0*/  @!P1 IMAD.IADD R17, R2, 0x1, R17 ;  /* 0x0000000102119824 */ /* 0x000fe200078e0211 */
[----:B------:R-:W0:Y:S01]  /*0d00*/  @!P1 LDC.64 R12, c[0x0][0x3d8] ;  /* 0x0000f600ff0c9b82 */ /* 0x000e220000000a00 */
[----:B-1----:R-:W-:Y:S01]  /*0d10*/  @P0 IMAD.WIDE R14, R19, 0x4, R14 ;  /* 0x00000004130e0825 */ /* 0x002fe200078e020e */
[----:B------:R-:W-:-:S05]  /*0d20*/  @P0 MOV R19, 0x7fffffff ;  /* 0x7fffffff00130802 */ /* 0x000fca0000000f00 */
[----:B------:R2:W-:Y:S01]  /*0d30*/  @P0 STG.E desc[UR6][R14.64], R19 ;  /* 0x000000130e000986 */ /* 0x0005e2000c101906 */
[----:B0-----:R-:W-:-:S03]  /*0d40*/  @!P1 IMAD.WIDE R12, R17, 0x4, R12 ;  /* 0x00000004110c9825 */ /* 0x001fc600078e020c */
[----:B------:R2:W-:Y:S01]  /*0d50*/  @P0 STG.E desc[UR6][R14.64+0x4], R19 ;  /* 0x000004130e000986 */ /* 0x0005e2000c101906 */
[----:B------:R-:W-:-:S05]  /*0d60*/  @!P1 IMAD.MOV.U32 R17, RZ, RZ, 0x7fffffff ;  /* 0x7fffffffff119424 */ /* 0x000fca00078e00ff */
[----:B------:R2:W-:Y:S02]  /*0d70*/  @!P1 STG.E desc[UR6][R12.64], R17 ;  /* 0x000000110c009986 */ /* 0x0005e4000c101906 */
.L_x_83:
[----:B------:R-:W-:Y:S05]  /*0d80*/  BSYNC.RECONVERGENT B0 ;  /* 0x0000000000007941 */ /* 0x000fea0003800200 */
.L_x_82:
[----:B------:R-:W-:-:S13]  /*0d90*/  ISETP.GE.U32.AND P0, PT, R9, R6, PT ;  /* 0x000000060900720c */ /* 0x000fda0003f06070 */
[----:B------:R-:W-:Y:S05]  /*0da0*/  @P0 EXIT ;  /* 0x000000000000094d */ /* 0x000fea0003800000 */
[----:B------:R-:W-:Y:S01]  /*0db0*/  VIADDMNMX.U32 R4, R7, 0x1, R5, !PT ;  /* 0x0000000107047846 */ /* 0x000fe20007800005 */
[----:B------:R-:W3:Y:S01]  /*0dc0*/  LDC R9, c[0x0][0x39c] ;  /* 0x0000e700ff097b82 */ /* 0x000ee20000000800 */
[----:B------:R-:W-:Y:S01]  /*0dd0*/  BSSY.RECONVERGENT B0, `(.L_x_86) ;  /* 0x0000055000007945 */ /* 0x000fe20003800200 */
[----:B------:R-:W-:Y:S01]  /*0de0*/  HFMA2 R16, -RZ, RZ, 0, 0 ;  /* 0x00000000ff107431 */ /* 0x000fe200000001ff */
[C---:B------:R-:W-:Y:S01]  /*0df0*/  IADD3 R6, PT, PT, -R4.reuse, R7, RZ ;  /* 0x0000000704067210 */ /* 0x040fe20007ffe1ff */
[----:B------:R-:W-:Y:S02]  /*0e00*/  IMAD.IADD R4, R4, 0x1, -R7 ;  /* 0x0000000104047824 */ /* 0x000fe400078e0a07 */
[----:B-12---:R-:W-:Y:S01]  /*0e10*/  IMAD.MOV.U32 R15, RZ, RZ, RZ ;  /* 0x000000ffff0f7224 */ /* 0x006fe200078e00ff */
[----:B------:R-:W-:Y:S02]  /*0e20*/  ISETP.GT.U32.AND P1, PT, R6, -0x8, PT ;  /* 0xfffffff80600780c */ /* 0x000fe40003f24070 */
[----:B------:R-:W-:-:S11]  /*0e30*/  LOP3.LUT P0, R24, R4, 0x7, RZ, 0xc0, !PT ;  /* 0x0000000704187812 */ /* 0x000fd6000780c0ff */
[----:B------:R-:W-:Y:S05]  /*0e40*/  @P1 BRA `(.L_x_87) ;  /* 0x0000000400341947 */ /* 0x000fea0003800000 */
[----:B0-----:R-:W0:Y:S01]  /*0e50*/  LDC.64 R12, c[0x0][0x390] ;  /* 0x0000e400ff0c7b82 */ /* 0x001e220000000a00 */
[----:B------:R-:W-:Y:S01]  /*0e60*/  LOP3.LUT R10, R4, 0xfffffff8, RZ, 0xc0, !PT ;  /* 0xfffffff8040a7812 */ /* 0x000fe200078ec0ff */
[----:B------:R-:W-:-:S03]  /*0e70*/  IMAD.MOV.U32 R16, RZ, RZ, RZ ;  /* 0x000000ffff107224 */ /* 0x000fc600078e00ff */
[----:B------:R-:W-:Y:S01]  /*0e80*/  IADD3 R10, PT, PT, -R10, RZ, RZ ;  /* 0x000000ff0a0a7210 */ /* 0x000fe20007ffe1ff */
[----:B0-----:R-:W-:-:S03]  /*0e90*/  IMAD.WIDE.U32 R6, R7, 0x4, R12 ;  /* 0x0000000407067825 */ /* 0x001fc600078e000c */
[----:B------:R-:W-:-:S04]  /*0ea0*/  IADD3 R6, P1, PT, R6, 0x10, RZ ;  /* 0x0000001006067810 */ /* 0x000fc80007f3e0ff */
[----:B------:R-:W-:-:S09]  /*0eb0*/  IADD3.X R7, PT, PT, RZ, R7, RZ, P1, !PT ;  /* 0x00000007ff077210 */ /* 0x000fd20000ffe4ff */
.L_x_88:
[----:B------:R-:W2:Y:S04]  /*0ec0*/  LDG.E.CONSTANT R20, desc[UR6][R6.64+-0xc] ;  /* 0xfffff40606147981 */ /* 0x000ea8000c1e9900 */
[----:B------:R-:W4:Y:S04]  /*0ed0*/  LDG.E.CONSTANT R26, desc[UR6][R6.64+-0x8] ;  /* 0xfffff806061a7981 */ /* 0x000f28000c1e9900 */
[----:B------:R-:W4:Y:S04]  /*0ee0*/  LDG.E.CONSTANT R19, desc[UR6][R6.64+-0x4] ;  /* 0xfffffc0606137981 */ /* 0x000f28000c1e9900 */
[----:B------:R-:W4:Y:S04]  /*0ef0*/  LDG.E.CONSTANT R18, desc[UR6][R6.64] ;  /* 0x0000000606127981 */ /* 0x000f28000c1e9900 */
[----:B------:R-:W4:Y:S04]  /*0f00*/  LDG.E.CONSTANT R17, desc[UR6][R6.64+0x4] ;  /* 0x0000040606117981 */ /* 0x000f28000c1e9900 */
[----:B------:R-:W4:Y:S04]  /*0f10*/  LDG.E.CONSTANT R12, desc[UR6][R6.64+0x8] ;  /* 0x00000806060c7981 */ /* 0x000f28000c1e9900 */
[----:B------:R-:W4:Y:S04]  /*0f20*/  LDG.E.CONSTANT R13, desc[UR6][R6.64+0xc] ;  /* 0x00000c06060d7981 */ /* 0x000f28000c1e9900 */
[----:B------:R0:W4:Y:S01]  /*0f30*/  LDG.E.CONSTANT R14, desc[UR6][R6.64+0x10] ;  /* 0x00001006060e7981 */ /* 0x000122000c1e9900 */
[----:B------:R-:W-:-:S02]  /*0f40*/  VIADD R10, R10, 0x8 ;  /* 0x000000080a0a7836 */ /* 0x000fc40000000000 */
[----:B---3--:R-:W-:Y:S01]  /*0f50*/  VIADD R9, R9, 0x8 ;  /* 0x0000000809097836 */ /* 0x008fe20000000000 */
[----:B0-----:R-:W-:-:S04]  /*0f60*/  IADD3 R6, P3, PT, R6, 0x20, RZ ;  /* 0x0000002006067810 */ /* 0x001fc80007f7e0ff */
[----:B------:R-:W-:Y:S02]  /*0f70*/  IADD3.X R7, PT, PT, RZ, R7, RZ, P3, !PT ;  /* 0x00000007ff077210 */ /* 0x000fe40001ffe4ff */
[----:B--2---:R-:W-:Y:S01]  /*0f80*/  FSETP.GE.AND P1, PT, |R15|, |R20|, PT ;  /* 0x400000140f00720b */ /* 0x004fe20003f26200 */
[----:B------:R-:W-:-:S04]  /*0f90*/  FADD R21, R20, R15 ;  /* 0x0000000f14157221 */ /* 0x000fc80000000000 */
[C---:B------:R-:W-:Y:S01]  /*0fa0*/  FADD R23, -R21.reuse, R15 ;  /* 0x0000000f15177221 */ /* 0x040fe20000000100 */
[C---:B------:R-:W-:Y:S01]  /*0fb0*/  FADD R22, R20.reuse, -R21 ;  /* 0x8000001514167221 */ /* 0x040fe20000000000 */
[C---:B----4-:R-:W-:Y:S02]  /*0fc0*/  FSETP.GE.AND P2, PT, |R21|.reuse, |R26|, PT ;  /* 0x4000001a1500720b */ /* 0x050fe40003f46200 */
[----:B------:R-:W-:Y:S01]  /*0fd0*/  FADD R23, R20, R23 ;  /* 0x0000001714177221 */ /* 0x000fe20000000000 */
[----:B------:R-:W-:-:S03]  /*0fe0*/  FADD R20, R21, R26 ;  /* 0x0000001a15147221 */ /* 0x000fc60000000000 */
[----:B------:R-:W-:Y:S01]  /*0ff0*/  @!P1 FADD R23, R22, R15 ;  /* 0x0000000f16179221 */ /* 0x000fe20000000000 */
[----:B------:R-:W-:Y:S01]  /*1000*/  FADD R15, R21, -R20 ;  /* 0x80000014150f7221 */ /* 0x000fe20000000000 */
[----:B------:R-:W-:Y:S02]  /*1010*/  FSETP.GE.AND P1, PT, |R20|, |R19|, PT ;  /* 0x400000131400720b */ /* 0x000fe40003f26200 */
[----:B------:R-:W-:Y:S01]  /*1020*/  FADD R23, R23, R16 ;  /* 0x0000001017177221 */ /* 0x000fe20000000000 */
[C---:B------:R-:W-:Y:S01]  /*1030*/  FADD R22, R26.reuse, R15 ;  /* 0x0000000f1a167221 */ /* 0x040fe20000000000 */
[----:B------:R-:W-:Y:S01]  /*1040*/  FADD R26, R26, -R20 ;  /* 0x800000141a1a7221 */ /* 0x000fe20000000000 */
[----:B------:R-:W-:-:S03]  /*1050*/  FADD R15, R20, R19 ;  /* 0x00000013140f7221 */ /* 0x000fc60000000000 */
[----:B------:R-:W-:Y:S01]  /*1060*/  @!P2 FADD R22, R21, R26 ;  /* 0x0000001a1516a221 */ /* 0x000fe20000000000 */
[--C-:B------:R-:W-:Y:S01]  /*1070*/  FADD R26, R20, -R15.reuse ;  /* 0x8000000f141a7221 */ /* 0x100fe20000000000 */
[C---:B------:R-:W-:Y:S01]  /*1080*/  FSETP.GE.AND P2, PT, |R15|.reuse, |R18|, PT ;  /* 0x400000120f00720b */ /* 0x040fe20003f46200 */
[----:B------:R-:W-:Y:S01]  /*1090*/  FADD R16, R15, R18 ;  /* 0x000000120f107221 */ /* 0x000fe20000000000 */
[----:B------:R-:W-:Y:S01]  /*10a0*/  FADD R22, R23, R22 ;  /* 0x0000001617167221 */ /* 0x000fe20000000000 */
[C---:B------:R-:W-:Y:S01]  /*10b0*/  FADD R21, R19.reuse, R26 ;  /* 0x0000001a13157221 */ /* 0x040fe20000000000 */
[----:B------:R-:W-:Y:S01]  /*10c0*/  FADD R19, R19, -R15 ;  /* 0x8000000f13137221 */ /* 0x000fe20000000000 */
[----:B------:R-:W-:-:S03]  /*10d0*/  FADD R23, R15, -R16 ;  /* 0x800000100f177221 */ /* 0x000fc60000000000 */
[----:B------:R-:W-:Y:S01]  /*10e0*/  @!P1 FADD R21, R20, R19 ;  /* 0x0000001314159221 */ /* 0x000fe20000000000 */
[C---:B------:R-:W-:Y:S01]  /*10f0*/  FSETP.GE.AND P1, PT, |R16|.reuse, |R17|, PT ;  /* 0x400000111000720b */ /* 0x040fe20003f26200 */
[----:B------:R-:W-:Y:S01]  /*1100*/  FADD R19, R16, R17 ;  /* 0x0000001110137221 */ /* 0x000fe20000000000 */
[C---:B------:R-:W-:Y:S01]  /*1110*/  FADD R20, R18.reuse, R23 ;  /* 0x0000001712147221 */ /* 0x040fe20000000000 */
[----:B------:R-:W-:Y:S01]  /*1120*/  FADD R18, R18, -R16 ;  /* 0x8000001012127221 */ /* 0x000fe20000000000 */
[----:B------:R-:W-:Y:S01]  /*1130*/  FADD R21, R22, R21 ;  /* 0x0000001516157221 */ /* 0x000fe20000000000 */
[--C-:B------:R-:W-:Y:S02]  /*1140*/  FADD R22, R16, -R19.reuse ;  /* 0x8000001310167221 */ /* 0x100fe40000000000 */
[----:B------:R-:W-:Y:S01]  /*1150*/  @!P2 FADD R20, R15, R18 ;  /* 0x000000120f14a221 */ /* 0x000fe20000000000 */
[C---:B------:R-:W-:Y:S01]  /*1160*/  FSETP.GE.AND P2, PT, |R19|.reuse, |R12|, PT ;  /* 0x4000000c1300720b */ /* 0x040fe20003f46200 */
[----:B------:R-:W-:Y:S01]  /*1170*/  FADD R18, R19, R12 ;  /* 0x0000000c13127221 */ /* 0x000fe20000000000 */
[C---:B------:R-:W-:Y:S01]  /*1180*/  FADD R15, R17.reuse, R22 ;  /* 0x00000016110f7221 */ /* 0x040fe20000000000 */
[----:B------:R-:W-:Y:S01]  /*1190*/  FADD R17, R17, -R19 ;  /* 0x8000001311117221 */ /* 0x000fe20000000000 */
[----:B------:R-:W-:Y:S01]  /*11a0*/  FADD R20, R21, R20 ;  /* 0x0000001415147221 */ /* 0x000fe20000000000 */
[----:B------:R-:W-:-:S02]  /*11b0*/  FADD R21, R19, -R18 ;  /* 0x8000001213157221 */ /* 0x000fc40000000000 */
[----:B------:R-:W-:Y:S01]  /*11c0*/  @!P1 FADD R15, R16, R17 ;  /* 0x00000011100f9221 */ /* 0x000fe20000000000 */
[C---:B------:R-:W-:Y:S01]  /*11d0*/  FSETP.GE.AND P1, PT, |R18|.reuse, |R13|, PT ;  /* 0x4000000d1200720b */ /* 0x040fe20003f26200 */
[----:B------:R-:W-:Y:S01]  /*11e0*/  FADD R17, R18, R13 ;  /* 0x0000000d12117221 */ /* 0x000fe20000000000 */
[C---:B------:R-:W-:Y:S01]  /*11f0*/  FADD R21, R12.reuse, R21 ;  /* 0x000000150c157221 */ /* 0x040fe20000000000 */
[----:B------:R-:W-:Y:S01]  /*1200*/  FADD R12, R12, -R18 ;  /* 0x800000120c0c7221 */ /* 0x000fe20000000000 */
[----:B------:R-:W-:Y:S01]  /*1210*/  FADD R20, R20, R15 ;  /* 0x0000000f14147221 */ /* 0x000fe20000000000 */
[--C-:B------:R-:W-:Y:S01]  /*1220*/  FADD R16, R18, -R17.reuse ;  /* 0x8000001112107221 */ /* 0x100fe20000000000 */
[----:B------:R-:W-:Y:S01]  /*1230*/  FADD R15, R17, R14 ;  /* 0x0000000e110f7221 */ /* 0x000fe20000000000 */
[----:B------:R-:W-:Y:S01]  /*1240*/  @!P2 FADD R21, R19, R12 ;  /* 0x0000000c1315a221 */ /* 0x000fe20000000000 */
[----:B------:R-:W-:Y:S01]  /*1250*/  FSETP.GE.AND P2, PT, |R17|, |R14|, PT ;  /* 0x4000000e1100720b */ /* 0x000fe20003f46200 */
[C---:B------:R-:W-:Y:S01]  /*1260*/  FADD R19, R13.reuse, R16 ;  /* 0x000000100d137221 */ /* 0x040fe20000000000 */
[----:B------:R-:W-:Y:S01]  /*1270*/  FADD R13, R13, -R17 ;  /* 0x800000110d0d7221 */ /* 0x000fe20000000000 */
[----:B------:R-:W-:Y:S01]  /*1280*/  FADD R23, R17, -R15 ;  /* 0x8000000f11177221 */ /* 0x000fe20000000000 */
[----:B------:R-:W-:-:S02]  /*1290*/  FADD R20, R20, R21 ;  /* 0x0000001514147221 */ /* 0x000fc40000000000 */
[----:B------:R-:W-:Y:S01]  /*12a0*/  @!P1 FADD R19, R18, R13 ;  /* 0x0000000d12139221 */ /* 0x000fe20000000000 */
[----:B------:R-:W-:Y:S01]  /*12b0*/  ISETP.NE.AND P1, PT, R10, RZ, PT ;  /* 0x000000ff0a00720c */ /* 0x000fe20003f25270 */
[C---:B------:R-:W-:Y:S01]  /*12c0*/  FADD R16, R14.reuse, R23 ;  /* 0x000000170e107221 */ /* 0x040fe20000000000 */
[----:B------:R-:W-:Y:S01]  /*12d0*/  FADD R14, R14, -R15 ;  /* 0x8000000f0e0e7221 */ /* 0x000fe20000000000 */
[----:B------:R-:W-:-:S03]  /*12e0*/  FADD R19, R20, R19 ;  /* 0x0000001314137221 */ /* 0x000fc60000000000 */
[----:B------:R-:W-:-:S04]  /*12f0*/  @!P2 FADD R16, R17, R14 ;  /* 0x0000000e1110a221 */ /* 0x000fc80000000000 */
[----:B------:R-:W-:-:S03]  /*1300*/  FADD R16, R19, R16 ;  /* 0x0000001013107221 */ /* 0x000fc60000000000 */
[----:B------:R-:W-:Y:S05]  /*1310*/  @P1 BRA `(.L_x_88) ;  /* 0xfffffff800e81947 */ /* 0x000fea000383ffff */
.L_x_87:
[----:B------:R-:W-:Y:S05]  /*1320*/  BSYNC.RECONVERGENT B0 ;  /* 0x0000000000007941 */ /* 0x000fea0003800200 */
.L_x_86:
[----:B------:R-:W-:Y:S04]  /*1330*/  BSSY.RECONVERGENT B0, `(.L_x_89) ;  /* 0x000004e000007945 */ /* 0x000fe80003800200 */
[----:B------:R-:W-:Y:S05]  /*1340*/  @!P0 BRA `(.L_x_90) ;  /* 0x0000000400308947 */ /* 0x000fea0003800000 */
[----:B------:R-:W-:Y:S01]  /*1350*/  ISETP.GE.U32.AND P0, PT, R24, 0x4, PT ;  /* 0x000000041800780c */ /* 0x000fe20003f06070 */
[----:B------:R-:W-:Y:S01]  /*1360*/  BSSY.RECONVERGENT B1, `(.L_x_91) ;  /* 0x0000026000017945 */ /* 0x000fe20003800200 */
[----:B0-----:R-:W-:-:S11]  /*1370*/  LOP3.LUT P3, R19, R4, 0x3, RZ, 0xc0, !PT ;  /* 0x0000000304137812 */ /* 0x001fd6000786c0ff */
[----:B------:R-:W-:Y:S05]  /*1380*/  @!P0 BRA `(.L_x_92) ;  /* 0x00000000008c8947 */ /* 0x000fea0003800000 */
[----:B------:R-:W3:Y:S02]  /*1390*/  LDC.64 R6, c[0x0][0x390] ;  /* 0x0000e400ff067b82 */ /* 0x000ee40000000a00 */
[----:B---3--:R-:W-:-:S05]  /*13a0*/  IMAD.WIDE.U32 R6, R9, 0x4, R6 ;  /* 0x0000000409067825 */ /* 0x008fca00078e0006 */
[----:B------:R-:W2:Y:S04]  /*13b0*/  LDG.E.CONSTANT R12, desc[UR6][R6.64+0x4] ;  /* 0x00000406060c7981 */ /* 0x000ea8000c1e9900 */
[----:B------:R-:W3:Y:S04]  /*13c0*/  LDG.E.CONSTANT R14, desc[UR6][R6.64+0x8] ;  /* 0x00000806060e7981 */ /* 0x000ee8000c1e9900 */
[----:B------:R-:W4:Y:S04]  /*13d0*/  LDG.E.CONSTANT R21, desc[UR6][R6.64+0xc] ;  /* 0x00000c0606157981 */ /* 0x000f28000c1e9900 */
[----:B------:R4:W4:Y:S01]  /*13e0*/  LDG.E.CONSTANT R10, desc[UR6][R6.64+0x10] ;  /* 0x00001006060a7981 */ /* 0x000922000c1e9900 */
[----:B------:R-:W-:Y:S01]  /*13f0*/  IADD3 R9, PT, PT, R9, 0x4, RZ ;  /* 0x0000000409097810 */ /* 0x000fe20007ffe0ff */
[C---:B--2---:R-:W-:Y:S01]  /*1400*/  FADD R13, R15.reuse, R12 ;  /* 0x0000000c0f0d7221 */ /* 0x044fe20000000000 */
[----:B------:R-:W-:-:S03]  /*1410*/  FSETP.GE.AND P0, PT, |R15|, |R12|, PT ;  /* 0x4000000c0f00720b */ /* 0x000fc60003f06200 */
[----:B------:R-:W-:Y:S01]  /*1420*/  FADD R17, R15, -R13 ;  /* 0x8000000d0f117221 */ /* 0x000fe20000000000 */
[C---:B---3--:R-:W-:Y:S01]  /*1430*/  FSETP.GE.AND P1, PT, |R13|.reuse, |R14|, PT ;  /* 0x4000000e0d00720b */ /* 0x048fe20003f26200 */
[----:B------:R-:W-:Y:S02]  /*1440*/  FADD R18, R13, R14 ;  /* 0x0000000e0d127221 */ /* 0x000fe40000000000 */
[C---:B------:R-:W-:Y:S01]  /*1450*/  FADD R17, R12.reuse, R17 ;  /* 0x000000110c117221 */ /* 0x040fe20000000000 */
[----:B------:R-:W-:Y:S01]  /*1460*/  FADD R12, R12, -R13 ;  /* 0x8000000d0c0c7221 */ /* 0x000fe20000000000 */
[----:B----4-:R-:W-:-:S04]  /*1470*/  FADD R7, R18, R21 ;  /* 0x0000001512077221 */ /* 0x010fc80000000000 */
[----:B------:R-:W-:Y:S01]  /*1480*/  @!P0 FADD R17, R15, R12 ;  /* 0x0000000c0f118221 */ /* 0x000fe20000000000 */
[--C-:B------:R-:W-:Y:S01]  /*1490*/  FADD R15, R13, -R18.reuse ;  /* 0x800000120d0f7221 */ /* 0x100fe20000000000 */
[C---:B------:R-:W-:Y:S01]  /*14a0*/  FSETP.GE.AND P0, PT, |R18|.reuse, |R21|, PT ;  /* 0x400000151200720b */ /* 0x040fe20003f06200 */
[----:B------:R-:W-:Y:S01]  /*14b0*/  FADD R12, R18, -R7 ;  /* 0x80000007120c7221 */ /* 0x000fe20000000000 */
[C---:B------:R-:W-:Y:S01]  /*14c0*/  FSETP.GE.AND P2, PT, |R7|.reuse, |R10|, PT ;  /* 0x4000000a0700720b */ /* 0x040fe20003f46200 */
[C---:B------:R-:W-:Y:S01]  /*14d0*/  FADD R6, R14.reuse, R15 ;  /* 0x0000000f0e067221 */ /* 0x040fe20000000000 */
[----:B------:R-:W-:Y:S01]  /*14e0*/  FADD R14, R14, -R18 ;  /* 0x800000120e0e7221 */ /* 0x000fe20000000000 */
[----:B------:R-:W-:Y:S01]  /*14f0*/  FADD R15, R7, R10 ;  /* 0x0000000a070f7221 */ /* 0x000fe20000000000 */
[----:B------:R-:W-:Y:S02]  /*1500*/  FADD R17, R16, R17 ;  /* 0x0000001110117221 */ /* 0x000fe40000000000 */
[----:B------:R-:W-:Y:S01]  /*1510*/  @!P1 FADD R6, R13, R14 ;  /* 0x0000000e0d069221 */ /* 0x000fe20000000000 */
[----:B------:R-:W-:Y:S01]  /*1520*/  FADD R13, R21, R12 ;  /* 0x0000000c150d7221 */ /* 0x000fe20000000000 */
[----:B------:R-:W-:Y:S01]  /*1530*/  FADD R23, R7, -R15 ;  /* 0x8000000f07177221 */ /* 0x000fe20000000000 */
[----:B------:R-:W-:Y:S01]  /*1540*/  FADD R21, R21, -R7 ;  /* 0x8000000715157221 */ /* 0x000fe20000000000 */
[----:B------:R-:W-:-:S02]  /*1550*/  FADD R6, R17, R6 ;  /* 0x0000000611067221 */ /* 0x000fc40000000000 */
[----:B------:R-:W-:Y:S01]  /*1560*/  FADD R23, R10, R23 ;  /* 0x000000170a177221 */ /* 0x000fe20000000000 */
[----:B------:R-:W-:Y:S01]  /*1570*/  @!P0 FADD R13, R18, R21 ;  /* 0x00000015120d8221 */ /* 0x000fe20000000000 */
[----:B------:R-:W-:-:S03]  /*1580*/  FADD R10, R10, -R15 ;  /* 0x8000000f0a0a7221 */ /* 0x000fc60000000000 */
[----:B------:R-:W-:Y:S01]  /*1590*/  FADD R6, R6, R13 ;  /* 0x0000000d06067221 */ /* 0x000fe20000000000 */
[----:B------:R-:W-:-:S04]  /*15a0*/  @!P2 FADD R23, R7, R10 ;  /* 0x0000000a0717a221 */ /* 0x000fc80000000000 */
[----:B------:R-:W-:-:S07]  /*15b0*/  FADD R16, R6, R23 ;  /* 0x0000001706107221 */ /* 0x000fce0000000000 */
.L_x_92:
[----:B------:R-:W-:Y:S05]  /*15c0*/  BSYNC.RECONVERGENT B1 ;  /* 0x0000000000017941 */ /* 0x000fea0003800200 */
.L_x_91:
[----:B------:R-:W-:Y:S05]  /*15d0*/  @!P3 BRA `(.L_x_90) ;  /* 0x00000000008cb947 */ /* 0x000fea0003800000 */
[----:B------:R-:W-:Y:S02]  /*15e0*/  ISETP.NE.AND P1, PT, R19, 0x1, PT ;  /* 0x000000011300780c */ /* 0x000fe40003f25270 */
[----:B------:R-:W-:-:S04]  /*15f0*/  LOP3.LUT R4, R4, 0x1, RZ, 0xc0, !PT ;  /* 0x0000000104047812 */ /* 0x000fc800078ec0ff */
[----:B------:R-:W-:-:S07]  /*1600*/  ISETP.NE.U32.AND P2, PT, R4, 0x1, PT ;  /* 0x000000010400780c */ /* 0x000fce0003f45070 */
[----:B------:R-:W3:Y:S08]  /*1610*/  @P1 LDC.64 R6, c[0x0][0x390] ;  /* 0x0000e400ff061b82 */ /* 0x000ef00000000a00 */
[----:B------:R-:W0:Y:S01]  /*1620*/  @!P2 LDC.64 R18, c[0x0][0x390] ;  /* 0x0000e400ff12ab82 */ /* 0x000e220000000a00 */
[----:B---3--:R-:W-:-:S05]  /*1630*/  @P1 IMAD.WIDE.U32 R12, R9, 0x4, R6 ;  /* 0x00000004090c1825 */ /* 0x008fca00078e0006 */
[----:B------:R-:W2:Y:S01]  /*1640*/  @P1 LDG.E.CONSTANT R4, desc[UR6][R12.64+0x4] ;  /* 0x000004060c041981 */ /* 0x000ea2000c1e9900 */
[----:B------:R-:W-:-:S03]  /*1650*/  @P1 VIADD R9, R9, 0x2 ;  /* 0x0000000209091836 */ /* 0x000fc60000000000 */
[----:B------:R-:W3:Y:S01]  /*1660*/  @P1 LDG.E.CONSTANT R17, desc[UR6][R12.64+0x8] ;  /* 0x000008060c111981 */ /* 0x000ee2000c1e9900 */
[----:B0-----:R-:W-:-:S06]  /*1670*/  @!P2 IMAD.WIDE.U32 R6, R9, 0x4, R18 ;  /* 0x000000040906a825 */ /* 0x001fcc00078e0012 */
[----:B------:R-:W4:Y:S01]  /*1680*/  @!P2 LDG.E.CONSTANT R6, desc[UR6][R6.64+0x4] ;  /* 0x000004060606a981 */ /* 0x000f22000c1e9900 */
[C---:B--2---:R-:W-:Y:S01]  /*1690*/  FSETP.GE.OR P0, PT, |R15|.reuse, |R4|, !P1 ;  /* 0x400000040f00720b */ /* 0x044fe20004f06600 */
[----:B------:R-:W-:-:S04]  /*16a0*/  @P1 FADD R10, R15, R4 ;  /* 0x000000040f0a1221 */ /* 0x000fc80000000000 */
[----:B------:R-:W-:Y:S01]  /*16b0*/  @P1 FADD R9, R15, -R10 ;  /* 0x8000000a0f091221 */ /* 0x000fe20000000000 */
[----:B---3--:R-:W-:-:S03]  /*16c0*/  FSETP.GE.OR P4, PT, |R10|, |R17|, !P1 ;  /* 0x400000110a00720b */ /* 0x008fc60004f86600 */
[C---:B------:R-:W-:Y:S01]  /*16d0*/  @P1 FADD R9, R4.reuse, R9 ;  /* 0x0000000904091221 */ /* 0x040fe20000000000 */
[----:B------:R-:W-:-:S04]  /*16e0*/  @P1 FADD R4, R4, -R10 ;  /* 0x8000000a04041221 */ /* 0x000fc80000000000 */
[----:B------:R-:W-:Y:S01]  /*16f0*/  @!P0 FADD R9, R15, R4 ;  /* 0x000000040f098221 */ /* 0x000fe20000000000 */
[----:B------:R-:W-:Y:S01]  /*1700*/  @P1 FADD R15, R10, R17 ;  /* 0x000000110a0f1221 */ /* 0x000fe20000000000 */
[----:B------:R-:W-:Y:S02]  /*1710*/  PLOP3.LUT P0, PT, PT, PT, PT, 0x80, 0x8 ;  /* 0x000000000008781c */ /* 0x000fe40003f0f070 */
[----:B------:R-:W-:Y:S01]  /*1720*/  @P1 FADD R9, R16, R9 ;  /* 0x0000000910091221 */ /* 0x000fe20000000000 */
[--C-:B------:R-:W-:Y:S01]  /*1730*/  @P1 FADD R12, R10, -R15.reuse ;  /* 0x8000000f0a0c1221 */ /* 0x100fe20000000000 */
[C---:B----4-:R-:W-:Y:S01]  /*1740*/  @!P2 FSETP.GE.AND P3, PT, |R15|.reuse, |R6|, PT ;  /* 0x400000060f00a20b */ /* 0x050fe20003f66200 */
[----:B------:R-:W-:Y:S02]  /*1750*/  @!P2 FADD R4, R15, R6 ;  /* 0x000000060f04a221 */ /* 0x000fe40000000000 */
[----:B------:R-:W-:Y:S01]  /*1760*/  @P1 FADD R12, R17, R12 ;  /* 0x0000000c110c1221 */ /* 0x000fe20000000000 */
[----:B------:R-:W-:Y:S01]  /*1770*/  @!P2 PLOP3.LUT P0, PT, P3, PT, PT, 0x80, 0x8 ;  /* 0x000000000008a81c */ /* 0x000fe20001f0f070 */
[----:B------:R-:W-:Y:S01]  /*1780*/  @!P2 FADD R7, R15, -R4 ;  /* 0x800000040f07a221 */ /* 0x000fe20000000000 */
[----:B------:R-:W-:-:S03]  /*1790*/  @P1 FADD R17, R17, -R15 ;  /* 0x8000000f11111221 */ /* 0x000fc60000000000 */
[----:B------:R-:W-:Y:S01]  /*17a0*/  @!P2 FADD R7, R6, R7 ;  /* 0x000000070607a221 */ /* 0x000fe20000000000 */
[----:B------:R-:W-:Y:S01]  /*17b0*/  @!P4 FADD R12, R10, R17 ;  /* 0x000000110a0cc221 */ /* 0x000fe20000000000 */
[----:B------:R-:W-:-:S03]  /*17c0*/  @!P2 FADD R6, R6, -R4 ;  /* 0x800000040606a221 */ /* 0x000fc60000000000 */
[----:B------:R-:W-:-:S03]  /*17d0*/  @P1 FADD R16, R9, R12 ;  /* 0x0000000c09101221 */ /* 0x000fc60000000000 */
[----:B------:R-:W-:Y:S01]  /*17e0*/  @!P0 FADD R7, R15, R6 ;  /* 0x000000060f078221 */ /* 0x000fe20000000000 */
[----:B------:R-:W-:-:S03]  /*17f0*/  @!P2 MOV R15, R4 ;  /* 0x00000004000fa202 */ /* 0x000fc60000000f00 */
[----:B------:R-:W-:-:S07]  /*1800*/  @!P2 FADD R16, R16, R7 ;  /* 0x000000071010a221 */ /* 0x000fce0000000000 */
.L_x_90:
[----:B------:R-:W-:Y:S05]  /*1810*/  BSYNC.RECONVERGENT B0 ;  /* 0x0000000000007941 */ /* 0x000fea0003800200 */
.L_x_89:
[----:B0-----:R-:W-:Y:S01]  /*1820*/  I2FP.F32.U32 R12, R8 ;  /* 0x00000008000c7245 */ /* 0x001fe20000201000 */
[----:B------:R-:W-:Y:S01]  /*1830*/  FADD R7, R15, R16 ;  /* 0x000000100f077221 */ /* 0x000fe20000000000 */
[----:B------:R-:W-:Y:S03]  /*1840*/  BSSY.RECONVERGENT B0, `(.L_x_93) ;  /* 0x0000011000007945 */ /* 0x000fe60003800200 */
[----:B------:R-:W-:Y:S02]  /*1850*/  VIADD R6, R12, 0x1800000 ;  /* 0x018000000c067836 */ /* 0x000fe40000000000 */
[----:B------:R-:W-:-:S03]  /*1860*/  FADD R4, R7, -R15 ;  /* 0x8000000f07047221 */ /* 0x000fc60000000000 */
[----:B---3--:R-:W-:Y:S01]  /*1870*/  LOP3.LUT R9, R6, 0x7f800000, RZ, 0xc0, !PT ;  /* 0x7f80000006097812 */ /* 0x008fe200078ec0ff */
[----:B------:R-:W-:-:S03]  /*1880*/  FADD R6, R7, -R4 ;  /* 0x8000000407067221 */ /* 0x000fc60000000000 */
[----:B------:R-:W-:Y:S01]  /*1890*/  ISETP.GT.U32.AND P0, PT, R9, 0x1ffffff, PT ;  /* 0x01ffffff0900780c */ /* 0x000fe20003f04070 */
[----:B------:R-:W-:Y:S01]  /*18a0*/  FADD R9, -R4, R16 ;  /* 0x0000001004097221 */ /* 0x000fe20000000100 */
[----:B------:R-:W-:-:S04]  /*18b0*/  FADD R6, -R6, R15 ;  /* 0x0000000f06067221 */ /* 0x000fc80000000100 */
[----:B------:R-:W-:-:S07]  /*18c0*/  FADD R9, R6, R9 ;  /* 0x0000000906097221 */ /* 0x000fce0000000000 */
[----:B------:R-:W-:Y:S05]  /*18d0*/  @P0 BRA `(.L_x_94) ;  /* 0x00000000000c0947 */ /* 0x000fea0003800000 */
[----:B------:R-:W-:-:S07]  /*18e0*/  MOV R10, 0x1900 ;  /* 0x00001900000a7802 */ /* 0x000fce0000000f00 */
[----:B-----5:R-:W-:Y:S05]  /*18f0*/  CALL.REL.NOINC `($__internal_1_$__cuda_sm20_rcp_rn_f32_slowpath) ;  /* 0x0000001800447944 */ /* 0x020fea0003c00000 */
[----:B------:R-:W-:Y:S05]  /*1900*/  BRA `(.L_x_95) ;  /* 0x0000000000107947 */ /* 0x000fea0003800000 */
.L_x_94:
[----:B------:R-:W0:Y:S02]  /*1910*/  MUFU.RCP R13, R12 ;  /* 0x0000000c000d7308 */ /* 0x000e240000001000 */
[----:B0-----:R-:W-:-:S04]  /*1920*/  FFMA R4, R12, R13, -1 ;  /* 0xbf8000000c047423 */ /* 0x001fc8000000000d */
[----:B------:R-:W-:-:S04]  /*1930*/  FADD.FTZ R4, -R4, -RZ ;  /* 0x800000ff04047221 */ /* 0x000fc80000010100 */
[----:B------:R-:W-:-:S07]  /*1940*/  FFMA R6, R13, R4, R13 ;  /* 0x000000040d067223 */ /* 0x000fce000000000d */
.L_x_95:
[----:B------:R-:W-:Y:S05]  /*1950*/  BSYNC.RECONVERGENT B0 ;  /* 0x0000000000007941 */ /* 0x000fea0003800200 */
.L_x_93:
[----:B------:R-:W0:Y:S01]  /*1960*/  LDCU.128 UR8, c[0x0][0x3c0] ;  /* 0x00007800ff0877ac */ /* 0x000e220008000c00 */
[----:B------:R-:W1:Y:S01]  /*1970*/  LDC.64 R18, c[0x0][0x3c0] ;  /* 0x0000f000ff127b82 */ /* 0x000e620000000a00 */
[----:B------:R-:W-:Y:S01]  /*1980*/  VIMNMX.U32 R4, PT, PT, R8, R3, !PT ;  /* 0x0000000308047248 */ /* 0x000fe20007fe0000 */
[----:B------:R-:W-:Y:S01]  /*1990*/  BSSY.RECONVERGENT B0, `(.L_x_96) ;  /* 0x00000f8000007945 */ /* 0x000fe20003800200 */
[----:B------:R-:W2:Y:S01]  /*19a0*/  LDCU UR5, c[0x0][0x3bc] ;  /* 0x00007780ff0577ac */ /* 0x000ea20008000800 */
[----:B------:R-:W-:Y:S01]  /*19b0*/  FADD R6, -R6, 1 ;  /* 0x3f80000006067421 */ /* 0x000fe20000000100 */
[----:B------:R-:W3:Y:S03]  /*19c0*/  LDCU UR4, c[0x0][0x3d0] ;  /* 0x00007a00ff0477ac */ /* 0x000ee60008000800 */
[----:B------:R-:W4:Y:S08]  /*19d0*/  LDC.64 R20, c[0x0][0x3c8] ;  /* 0x0000f200ff147b82 */ /* 0x000f300000000a00 */
[----:B------:R-:W4:Y:S01]  /*19e0*/  LDC R17, c[0x0][0x39c] ;  /* 0x0000e700ff117b82 */ /* 0x000f220000000800 */
[----:B0-----:R-:W-:-:S02]  /*19f0*/  ISETP.NE.U32.AND P0, PT, RZ, UR10, PT ;  /* 0x0000000aff007c0c */ /* 0x001fc4000bf05070 */
[----:B------:R-:W-:Y:S02]  /*1a00*/  ISETP.NE.U32.AND P1, PT, RZ, UR8, PT ;  /* 0x00000008ff007c0c */ /* 0x000fe4000bf25070 */
[----:B------:R-:W-:Y:S01]  /*1a10*/  ISETP.NE.AND.EX P0, PT, RZ, UR11, PT, P0 ;  /* 0x0000000bff007c0c */ /* 0x000fe2000bf05300 */
[----:B--2---:R-:W-:Y:S01]  /*1a20*/  UISETP.NE.AND UP0, UPT, UR5, URZ, UPT ;  /* 0x000000ff0500728c */ /* 0x004fe2000bf05270 */
[----:B---3--:R-:W-:Y:S02]  /*1a30*/  IMAD R11, R11, UR4, RZ ;  /* 0x000000040b0b7c24 */ /* 0x008fe4000f8e02ff */
[----:B------:R-:W-:Y:S02]  /*1a40*/  ISETP.NE.AND.EX P0, PT, RZ, UR9, P0, P1 ;  /* 0x00000009ff007c0c */ /* 0x000fe40008705310 */
[----:B-1----:R-:W-:Y:S02]  /*1a50*/  IMAD.WIDE R18, R11, 0x4, R18 ;  /* 0x000000040b127825 */ /* 0x002fe400078e0212 */
[----:B------:R-:W-:-:S02]  /*1a60*/  ISETP.LT.AND P0, PT, R3, UR4, P0 ;  /* 0x0000000403007c0c */ /* 0x000fc40008701270 */
[----:B----4-:R-:W-:Y:S02]  /*1a70*/  IMAD.WIDE R20, R11, 0x4, R20 ;  /* 0x000000040b147825 */ /* 0x010fe400078e0214 */
[----:B------:R-:W-:Y:S02]  /*1a80*/  SEL R12, R18, RZ, P0 ;  /* 0x000000ff120c7207 */ /* 0x000fe40000000000 */
[----:B------:R-:W-:Y:S02]  /*1a90*/  SEL R13, R19, RZ, P0 ;  /* 0x000000ff130d7207 */ /* 0x000fe40000000000 */
[----:B------:R-:W-:Y:S02]  /*1aa0*/  SEL R14, R20, RZ, P0 ;  /* 0x000000ff140e7207 */ /* 0x000fe40000000000 */
[----:B------:R-:W-:Y:S02]  /*1ab0*/  SEL R15, R21, RZ, P0 ;  /* 0x000000ff150f7207 */ /* 0x000fe40000000000 */
[----:B------:R-:W-:Y:S01]  /*1ac0*/  IADD3 R4, PT, PT, R4, -0x1, R17 ;  /* 0xffffffff04047810 */ /* 0x000fe20007ffe011 */
[----:B------:R-:W-:Y:S06]  /*1ad0*/  BRA.U !UP0, `(.L_x_97) ;  /* 0x0000000908e47547 */ /* 0x000fec000b800000 */
[----:B------:R-:W0:Y:S01]  /*1ae0*/  LDC.64 R16, c[0x0][0x388] ;  /* 0x0000e200ff107b82 */ /* 0x000e220000000a00 */
[----:B------:R-:W-:-:S05]  /*1af0*/  IADD3 R11, PT, PT, R5, -0x1, RZ ;  /* 0xffffffff050b7810 */ /* 0x000fca0007ffe0ff */
[----:B0-----:R-:W-:-:S06]  /*1b00*/  IMAD.WIDE.U32 R10, R11, 0x4, R16 ;  /* 0x000000040b0a7825 */ /* 0x001fcc00078e0010 */
[----:B------:R-:W2:Y:S01]  /*1b10*/  LDG.E.CONSTANT R11, desc[UR6][R10.64] ;  /* 0x000000060a0b7981 */ /* 0x000ea2000c1e9900 */
[----:B------:R-:W-:Y:S01]  /*1b20*/  ISETP.GT.U32.AND P1, PT, R3, 0x4, PT ;  /* 0x000000040300780c */ /* 0x000fe20003f24070 */
[----:B------:R-:W-:Y:S01]  /*1b30*/  BSSY.RECONVERGENT B1, `(.L_x_98) ;  /* 0x0000020000017945 */ /* 0x000fe20003800200 */
[----:B--2--5:R-:W-:-:S04]  /*1b40*/  FFMA R8, -R0, R7, R11 ;  /* 0x0000000700087223 */ /* 0x024fc8000000010b */
[----:B------:R-:W-:-:S07]  /*1b50*/  FFMA R8, -R0, R9, R8 ;  /* 0x0000000900087223 */ /* 0x000fce0000000108 */
[----:B------:R-:W-:Y:S05]  /*1b60*/  @P1 BRA `(.L_x_99) ;  /* 0x0000000000241947 */ /* 0x000fea0003800000 */
[----:B------:R-:W-:Y:S01]  /*1b70*/  ISETP.GE.U32.AND P2, PT, R5, R4, PT ;  /* 0x000000040500720c */ /* 0x000fe20003f46070 */
[----:B------:R-:W-:Y:S01]  /*1b80*/  IMAD.MOV.U32 R10, RZ, RZ, RZ ;  /* 0x000000ffff0a7224 */ /* 0x000fe200078e00ff */
[----:B------:R-:W-:-:S11]  /*1b90*/  ISETP.NE.AND P1, PT, R3, 0x1, PT ;  /* 0x000000010300780c */ /* 0x000fd60003f25270 */
[----:B------:R-:W-:Y:S05]  /*1ba0*/  @!P2 BRA `(.L_x_100) ;  /* 0x000000000060a947 */ /* 0x000fea0003800000 */
[----:B------:R-:W0:Y:S01]  /*1bb0*/  LDC.64 R18, c[0x0][0x3d8] ;  /* 0x0000f600ff127b82 */ /* 0x000e220000000a00 */
[----:B------:R-:W-:-:S05]  /*1bc0*/  IADD3 R11, PT, PT, R2, R5, RZ ;  /* 0x00000005020b7210 */ /* 0x000fca0007ffe0ff */
[----:B0-----:R-:W-:-:S05]  /*1bd0*/  IMAD.WIDE R18, R11, 0x4, R18 ;  /* 0x000000040b127825 */ /* 0x001fca00078e0212 */
[----:B------:R3:W-:Y:S01]  /*1be0*/  STG.E desc[UR6][R18.64], R8 ;  /* 0x0000000812007986 */ /* 0x0007e2000c101906 */
[----:B------:R-:W-:Y:S05]  /*1bf0*/  BRA `(.L_x_100) ;  /* 0x00000000004c7947 */ /* 0x000fea0003800000 */
.L_x_99:
[----:B------:R-:W-:Y:S05]  /*1c00*/  @!P0 BRA `(.L_x_101) ;  /* 0x00000000002c8947 */ /* 0x000fea0003800000 */
[----:B------:R1:W-:Y:S01]  /*1c10*/  STG.E desc[UR6][R18.64], R5 ;  /* 0x0000000512007986 */ /* 0x0003e2000c101906 */
[----:B------:R-:W-:Y:S01]  /*1c20*/  ISETP.GE.U32.AND P2, PT, R5, R4, PT ;  /* 0x000000040500720c */ /* 0x000fe20003f46070 */
[----:B------:R-:W-:Y:S01]  /*1c30*/  IMAD.MOV.U32 R10, RZ, RZ, 0x1 ;  /* 0x00000001ff0a7424 */ /* 0x000fe200078e00ff */
[----:B------:R-:W-:Y:S01]  /*1c40*/  PLOP3.LUT P1, PT, PT, PT, PT, 0x8, 0x80 ;  /* 0x000000000080781c */ /* 0x000fe20003f2e170 */
[----:B------:R1:W-:Y:S10]  /*1c50*/  STG.E desc[UR6][R20.64], R8 ;  /* 0x0000000814007986 */ /* 0x0003f4000c101906 */
[----:B------:R-:W-:Y:S05]  /*1c60*/  @!P2 BRA `(.L_x_100) ;  /* 0x000000000030a947 */ /* 0x000fea0003800000 */
[----:B-1----:R-:W0:Y:S01]  /*1c70*/  LDC.64 R18, c[0x0][0x3d8] ;  /* 0x0000f600ff127b82 */ /* 0x002e220000000a00 */
[----:B------:R-:W-:-:S05]  /*1c80*/  IADD3 R11, PT, PT, R2, R5, RZ ;  /* 0x00000005020b7210 */ /* 0x000fca0007ffe0ff */
[----:B0-----:R-:W-:-:S05]  /*1c90*/  IMAD.WIDE R18, R11, 0x4, R18 ;  /* 0x000000040b127825 */ /* 0x001fca00078e0212 */
[----:B------:R2:W-:Y:S01]  /*1ca0*/  STG.E desc[UR6][R18.64], R8 ;  /* 0x0000000812007986 */ /* 0x0005e2000c101906 */
[----:B------:R-:W-:Y:S05]  /*1cb0*/  BRA `(.L_x_100) ;  /* 0x00000000001c7947 */ /* 0x000fea0003800000 */
.L_x_101:
[----:B------:R-:W-:-:S13]  /*1cc0*/  ISETP.GE.U32.AND P1, PT, R5, R4, PT ;  /* 0x000000040500720c */ /* 0x000fda0003f26070 */
[----:B------:R-:W0:Y:S01]  /*1cd0*/  @P1 LDC.64 R10, c[0x0][0x3d8] ;  /* 0x0000f600ff0a1b82 */ /* 0x000e220000000a00 */
[----:B------:R-:W-:-:S04]  /*1ce0*/  @P1 IMAD.IADD R19, R2, 0x1, R5 ;  /* 0x0000000102131824 */ /* 0x000fc800078e0205 */
[----:B0-----:R-:W-:-:S04]  /*1cf0*/  @P1 IMAD.WIDE R18, R19, 0x4, R10 ;  /* 0x0000000413121825 */ /* 0x001fc800078e020a */
[----:B------:R-:W-:Y:S01]  /*1d00*/  HFMA2 R10, -RZ, RZ, 0, 0 ;  /* 0x00000000ff0a7431 */ /* 0x000fe200000001ff */
[----:B------:R0:W-:Y:S01]  /*1d10*/  @P1 STG.E desc[UR6][R18.64], R8 ;  /* 0x0000000812001986 */ /* 0x0001e2000c101906 */
[----:B------:R-:W-:-:S13]  /*1d20*/  PLOP3.LUT P1, PT, PT, PT, PT, 0x8, 0x80 ;  /* 0x000000000080781c */ /* 0x000fda0003f2e170 */
.L_x_100:
[----:B------:R-:W-:Y:S05]  /*1d30*/  BSYNC.RECONVERGENT B1 ;  /* 0x0000000000017941 */ /* 0x000fea0003800200 */
.L_x_98:
[----:B------:R-:W4:Y:S01]  /*1d40*/  LDCU UR4, c[0x0][0x398] ;  /* 0x00007300ff0477ac */ /* 0x000f220008000800 */
[----:B------:R-:W-:-:S05]  /*1d50*/  VIADD R11, R5, 0x1 ;  /* 0x00000001050b7836 */ /* 0x000fca0000000000 */
[----:B----4-:R-:W-:-:S13]  /*1d60*/  ISETP.GE.U32.AND P2, PT, R11, UR4, PT ;  /* 0x000000040b007c0c */ /* 0x010fda000bf46070 */
[----:B------:R-:W-:Y:S05]  /*1d70*/  @P2 EXIT ;  /* 0x000000000000294d */ /* 0x000fea0003800000 */
[----:B------:R-:W-:-:S05]  /*1d80*/  IMAD.WIDE.U32 R16, R5, 0x4, R16 ;  /* 0x0000000405107825 */ /* 0x000fca00078e0010 */
[----:B------:R4:W5:Y:S01]  /*1d90*/  LDG.E.CONSTANT R25, desc[UR6][R16.64] ;  /* 0x0000000610197981 */ /* 0x000962000c1e9900 */
[----:B------:R-:W-:Y:S01]  /*1da0*/  ISETP.GE.U32.AND P2, PT, R3, 0x5, PT ;  /* 0x000000050300780c */ /* 0x000fe20003f46070 */
[----:B-1----:R-:W-:Y:S01]  /*1db0*/  IMAD.MOV.U32 R21, RZ, RZ, R10 ;  /* 0x000000ffff157224 */ /* 0x002fe200078e000a */
[----:B0-23--:R-:W-:Y:S02]  /*1dc0*/  SEL R18, RZ, 0x1, !P1 ;  /* 0x00000001ff127807 */ /* 0x00dfe40004800000 */
[----:B------:R-:W-:Y:S02]  /*1dd0*/  MOV R19, RZ ;  /* 0x000000ff00137202 */ /* 0x000fe40000000f00 */
[----:B------:R-:W-:-:S07]  /*1de0*/  SEL R20, RZ, 0x1, P2 ;  /* 0x00000001ff147807 */ /* 0x000fce0001000000 */
.L_x_114:
[C---:B----4-:R-:W-:Y:S01]  /*1df0*/  FMUL R17, R6.reuse, R7 ;  /* 0x0000000706117220 */ /* 0x050fe20000400000 */
        /* <DEDUP_REMOVED lines=8> */
[----:B------:R-:W-:Y:S02]  /*1e80*/  FADD R26, R17, -R28 ;  /* 0x8000001c111a7221 */ /* 0x000fe40000000000 */
[----:B------:R-:W0:Y:S02]  /*1e90*/  LDC.64 R16, c[0x0][0x390] ;  /* 0x0000e400ff107b82 */ /* 0x000e240000000a00 */
[----:B------:R-:W-:Y:S01]  /*1ea0*/  FADD R26, R26, R27 ;  /* 0x0000001b1a1a7221 */ /* 0x000fe20000000000 */
[----:B0-----:R-:W-:-:S06]  /*1eb0*/  IMAD.WIDE.U32 R16, R11, 0x4, R16 ;  /* 0x000000040b107825 */ /* 0x001fcc00078e0010 */
[----:B------:R-:W2:Y:S01]  /*1ec0*/  LDG.E.CONSTANT R16, desc[UR6][R16.64] ;  /* 0x0000000610107981 */ /* 0x000ea2000c1e9900 */
[----:B------:R-:W-:Y:S01]  /*1ed0*/  ISETP.GT.U32.AND P1, PT, R3, 0x4, PT ;  /* 0x000000040300780c */ /* 0x000fe20003f24070 */
[----:B------:R-:W-:Y:S01]  /*1ee0*/  BSSY.RECONVERGENT B1, `(.L_x_102) ;  /* 0x0000070000017945 */ /* 0x000fe20003800200 */
[----:B--2---:R-:W-:-:S04]  /*1ef0*/  FADD R28, R16, R9 ;  /* 0x00000009101c7221 */ /* 0x004fc80000000000 */
[----:B------:R-:W-:-:S04]  /*1f00*/  FADD R27, -R9, R28 ;  /* 0x0000001c091b7221 */ /* 0x000fc80000000100 */
[--C-:B------:R-:W-:Y:S01]  /*1f10*/  FADD R29, R28, -R27.reuse ;  /* 0x8000001b1c1d7221 */ /* 0x100fe20000000000 */
[----:B------:R-:W-:Y:S01]  /*1f20*/  FADD R27, R16, -R27 ;  /* 0x8000001b101b7221 */ /* 0x000fe20000000000 */
[----:B------:R-:W-:Y:S02]  /*1f30*/  MOV R16, R5 ;  /* 0x0000000500107202 */ /* 0x000fe40000000f00 */
[----:B------:R-:W-:Y:S01]  /*1f40*/  FADD R29, R9, -R29 ;  /* 0x8000001d091d7221 */ /* 0x000fe20000000000 */
[----:B------:R-:W-:-:S03]  /*1f50*/  MOV R5, R11 ;  /* 0x0000000b00057202 */ /* 0x000fc60000000f00 */
[----:B------:R-:W-:-:S04]  /*1f60*/  FADD R27, R29, R27 ;  /* 0x0000001b1d1b7221 */ /* 0x000fc80000000000 */
[----:B------:R-:W-:-:S04]  /*1f70*/  FADD R26, R26, R27 ;  /* 0x0000001b1a1a7221 */ /* 0x000fc80000000000 */
[----:B------:R-:W-:-:S04]  /*1f80*/  FADD R9, R7, R26 ;  /* 0x0000001a07097221 */ /* 0x000fc80000000000 */
[----:B------:R-:W-:-:S04]  /*1f90*/  FADD R7, R28, R9 ;  /* 0x000000091c077221 */ /* 0x000fc80000000000 */
[----:B------:R-:W-:Y:S01]  /*1fa0*/  FADD R26, -R28, R7 ;  /* 0x000000071c1a7221 */ /* 0x000fe20000000100 */
[----:B-----5:R-:W-:-:S03]  /*1fb0*/  FFMA R25, -R0, R7, R25 ;  /* 0x0000000700197223 */ /* 0x020fc60000000119 */
[--C-:B------:R-:W-:Y:S01]  /*1fc0*/  FADD R17, R7, -R26.reuse ;  /* 0x8000001a07117221 */ /* 0x100fe20000000000 */
[----:B------:R-:W-:-:S03]  /*1fd0*/  FADD R26, R9, -R26 ;  /* 0x8000001a091a7221 */ /* 0x000fc60000000000 */
[----:B------:R-:W-:-:S04]  /*1fe0*/  FADD R17, R28, -R17 ;  /* 0x800000111c117221 */ /* 0x000fc80000000000 */
[----:B------:R-:W-:-:S04]  /*1ff0*/  FADD R9, R17, R26 ;  /* 0x0000001a11097221 */ /* 0x000fc80000000000 */
[----:B------:R-:W-:Y:S01]  /*2000*/  FFMA R25, -R0, R9, R25 ;  /* 0x0000000900197223 */ /* 0x000fe20000000119 */
[----:B------:R-:W-:Y:S06]  /*2010*/  @P1 BRA `(.L_x_103) ;  /* 0x0000000000881947 */ /* 0x000fec0003800000 */
[----:B------:R-:W-:Y:S01]  /*2020*/  IMAD.SHL.U32 R16, R18, 0x4, RZ ;  /* 0x0000000412107824 */ /* 0x000fe200078e00ff */
[----:B------:R-:W-:Y:S02]  /*2030*/  ISETP.GE.AND P1, PT, R20, R3, PT ;  /* 0x000000031400720c */ /* 0x000fe40003f26270 */
[----:B------:R-:W-:Y:S02]  /*2040*/  ISETP.GE.AND P5, PT, R5, R4, PT ;  /* 0x000000040500720c */ /* 0x000fe40003fa6270 */
[C---:B------:R-:W-:Y:S02]  /*2050*/  ISETP.EQ.AND P6, PT, R16.reuse, RZ, PT ;  /* 0x000000ff1000720c */ /* 0x040fe40003fc2270 */
[C---:B------:R-:W-:Y:S02]  /*2060*/  ISETP.EQ.AND P2, PT, R16.reuse, 0x4, PT ;  /* 0x000000041000780c */ /* 0x040fe40003f42270 */
[C---:B------:R-:W-:Y:S02]  /*2070*/  ISETP.EQ.AND P3, PT, R16.reuse, 0x8, PT ;  /* 0x000000081000780c */ /* 0x040fe40003f62270 */
[----:B------:R-:W-:-:S02]  /*2080*/  ISETP.EQ.AND P4, PT, R16, 0xc, PT ;  /* 0x0000000c1000780c */ /* 0x000fc40003f82270 */
[----:B------:R-:W-:Y:S02]  /*2090*/  IADD3 R18, PT, PT, R18, 0x1, RZ ;  /* 0x0000000112127810 */ /* 0x000fe40007ffe0ff */
[C---:B------:R-:W-:Y:S02]  /*20a0*/  IADD3 R16, PT, PT, R20.reuse, 0x1, RZ ;  /* 0x0000000114107810 */ /* 0x040fe40007ffe0ff */
[----:B------:R-:W-:Y:S01]  /*20b0*/  @P1 IADD3 R16, PT, PT, R20, RZ, RZ ;  /* 0x000000ff14101210 */ /* 0x000fe20007ffe0ff */
[--C-:B------:R-:W-:Y:S01]  /*20c0*/  @P6 IMAD.MOV.U32 R8, RZ, RZ, R25.reuse ;  /* 0x000000ffff086224 */ /* 0x100fe200078e0019 */
[C---:B------:R-:W-:Y:S02]  /*20d0*/  ISETP.NE.AND P6, PT, R18.reuse, R3, PT ;  /* 0x000000031200720c */ /* 0x040fe40003fc5270 */
[----:B------:R-:W-:Y:S01]  /*20e0*/  @P2 MOV R22, R25 ;  /* 0x0000001900162202 */ /* 0x000fe20000000f00 */
[----:B------:R-:W-:Y:S01]  /*20f0*/  @P3 IMAD.MOV.U32 R23, RZ, RZ, R25 ;  /* 0x000000ffff173224 */ /* 0x000fe200078e0019 */
[----:B------:R-:W-:-:S02]  /*2100*/  SEL R18, R18, RZ, P6 ;  /* 0x000000ff12127207 */ /* 0x000fc40003000000 */
[----:B------:R-:W-:Y:S02]  /*2110*/  @P4 MOV R24, R25 ;  /* 0x0000001900184202 */ /* 0x000fe40000000f00 */
[----:B------:R-:W-:Y:S01]  /*2120*/  MOV R20, R16 ;  /* 0x0000001000147202 */ /* 0x000fe20000000f00 */
[----:B------:R-:W-:Y:S06]  /*2130*/  @!P5 BRA `(.L_x_104) ;  /* 0x000000040028d947 */ /* 0x000fec0003800000 */
[----:B------:R-:W0:Y:S01]  /*2140*/  LDC.64 R16, c[0x0][0x3d8] ;  /* 0x0000f600ff107b82 */ /* 0x000e220000000a00 */
[----:B------:R-:W-:Y:S01]  /*2150*/  ISETP.GE.AND P1, PT, R20, 0x2, PT ;  /* 0x000000021400780c */ /* 0x000fe20003f26270 */
[----:B------:R-:W-:Y:S01]  /*2160*/  IMAD.IADD R25, R2, 0x1, R5 ;  /* 0x0000000102197824 */ /* 0x000fe200078e0205 */
[----:B------:R-:W-:Y:S03]  /*2170*/  BSSY.RECONVERGENT B2, `(.L_x_105) ;  /* 0x000000a000027945 */ /* 0x000fe60003800200 */
[----:B0-----:R-:W-:Y:S01]  /*2180*/  IMAD.WIDE R16, R25, 0x4, R16 ;  /* 0x0000000419107825 */ /* 0x001fe200078e0210 */
[----:B------:R-:W-:-:S07]  /*2190*/  MOV R25, R8 ;  /* 0x0000000800197202 */ /* 0x000fce0000000f00 */
[----:B------:R-:W-:Y:S05]  /*21a0*/  @!P1 BRA `(.L_x_106) ;  /* 0x0000000000189947 */ /* 0x000fea0003800000 */
[----:B------:R-:W-:Y:S02]  /*21b0*/  ISETP.NE.AND P1, PT, R20, 0x2, PT ;  /* 0x000000021400780c */ /* 0x000fe40003f25270 */
[----:B------:R-:W-:-:S11]  /*21c0*/  FMNMX R25, R25, R22, !PT ;  /* 0x0000001619197209 */ /* 0x000fd60007800000 */
[----:B------:R-:W-:Y:S05]  /*21d0*/  @!P1 BRA `(.L_x_106) ;  /* 0x00000000000c9947 */ /* 0x000fea0003800000 */
[----:B------:R-:W-:Y:S02]  /*21e0*/  ISETP.GE.U32.AND P1, PT, R20, 0x4, PT ;  /* 0x000000041400780c */ /* 0x000fe40003f26070 */
[----:B------:R-:W-:-:S11]  /*21f0*/  FMNMX R25, R25, R23, !PT ;  /* 0x0000001719197209 */ /* 0x000fd60007800000 */
[----:B------:R-:W-:-:S07]  /*2200*/  @P1 FMNMX R25, R25, R24, !PT ;  /* 0x0000001819191209 */ /* 0x000fce0007800000 */
.L_x_106:
[----:B------:R-:W-:Y:S05]  /*2210*/  BSYNC.RECONVERGENT B2 ;  /* 0x0000000000027941 */ /* 0x000fea0003800200 */
.L_x_105:
[----:B------:R0:W-:Y:S01]  /*2220*/  STG.E desc[UR6][R16.64], R25 ;  /* 0x0000001910007986 */ /* 0x0001e2000c101906 */
[----:B------:R-:W-:Y:S05]  /*2230*/  BRA `(.L_x_104) ;  /* 0x0000000000e87947 */ /* 0x000fea0003800000 */
.L_x_103:
[----:B------:R-:W-:Y:S05]  /*2240*/  @!P0 BRA `(.L_x_107) ;  /* 0x0000000000d08947 */ /* 0x000fea0003800000 */
[----:B------:R-:W-:Y:S01]  /*2250*/  ISETP.GE.AND P1, PT, R10, 0x1, PT ;  /* 0x000000010a00780c */ /* 0x000fe20003f26270 */
[----:B------:R-:W-:-:S12]  /*2260*/  BSSY.RECONVERGENT B2, `(.L_x_108) ;  /* 0x000000f000027945 */ /* 0x000fd80003800200 */
[----:B------:R-:W-:Y:S05]  /*2270*/  @!P1 BRA `(.L_x_109) ;  /* 0x0000000000349947 */ /* 0x000fea0003800000 */
[----:B------:R-:W-:-:S07]  /*2280*/  IADD3 R26, PT, PT, R16, 0x2, -R3 ;  /* 0x00000002101a7810 */ /* 0x000fce0007ffe803 */
.L_x_110:
[----:B------:R-:W-:-:S06]  /*2290*/  IMAD.WIDE R16, R19, 0x4, R12 ;  /* 0x0000000413107825 */ /* 0x000fcc00078e020c */
[----:B------:R-:W2:Y:S02]  /*22a0*/  LDG.E R17, desc[UR6][R16.64] ;  /* 0x0000000610117981 */ /* 0x000ea4000c1e1900 */
[----:B--2---:R-:W-:-:S13]  /*22b0*/  ISETP.GE.AND P1, PT, R17, R26, PT ;  /* 0x0000001a1100720c */ /* 0x004fda0003f26270 */
[----:B------:R-:W-:Y:S05]  /*22c0*/  @P1 BRA `(.L_x_109) ;  /* 0x0000000000201947 */ /* 0x000fea0003800000 */
[----:B------:R-:W0:Y:S01]  /*22d0*/  LDCU UR4, c[0x0][0x3d0] ;  /* 0x00007a00ff0477ac */ /* 0x000e220008000800 */
[C---:B------:R-:W-:Y:S01]  /*22e0*/  ISETP.GT.AND P2, PT, R10.reuse, 0x1, PT ;  /* 0x000000010a00780c */ /* 0x040fe20003f44270 */
[----:B------:R-:W-:Y:S01]  /*22f0*/  VIADD R10, R10, 0xffffffff ;  /* 0xffffffff0a0a7836 */ /* 0x000fe20000000000 */
[----:B------:R-:W-:-:S04]  /*2300*/  IADD3 R19, PT, PT, R19, 0x1, RZ ;  /* 0x0000000113137810 */ /* 0x000fc80007ffe0ff */
[----:B0-----:R-:W-:-:S04]  /*2310*/  ISETP.NE.AND P1, PT, R19, UR4, PT ;  /* 0x0000000413007c0c */ /* 0x001fc8000bf25270 */
[----:B------:R-:W-:-:S03]  /*2320*/  SEL R19, R19, RZ, P1 ;  /* 0x000000ff13137207 */ /* 0x000fc60000800000 */
[----:B------:R-:W-:Y:S06]  /*2330*/  @P2 BRA `(.L_x_110) ;  /* 0xfffffffc00d42947 */ /* 0x000fec000383ffff */
[----:B------:R-:W-:-:S07]  /*2340*/  HFMA2 R10, -RZ, RZ, 0, 0 ;  /* 0x00000000ff0a7431 */ /* 0x000fce00000001ff */
.L_x_109:
[----:B------:R-:W-:Y:S05]  /*2350*/  BSYNC.RECONVERGENT B2 ;  /* 0x0000000000027941 */ /* 0x000fea0003800200 */
.L_x_108:
[----:B------:R-:W-:Y:S01]  /*2360*/  ISETP.GE.AND P1, PT, R10, 0x1, PT ;  /* 0x000000010a00780c */ /* 0x000fe20003f26270 */
[----:B------:R-:W-:-:S12]  /*2370*/  BSSY.RECONVERGENT B2, `(.L_x_111) ;  /* 0x000000e000027945 */ /* 0x000fd80003800200 */
[----:B------:R-:W-:Y:S05]  /*2380*/  @!P1 BRA `(.L_x_112) ;  /* 0x0000000000309947 */ /* 0x000fea0003800000 */
.L_x_113:
[----:B------:R-:W0:Y:S01]  /*2390*/  LDCU UR4, c[0x0][0x3d0] ;  /* 0x00007a00ff0477ac */ /* 0x000e220008000800 */
[----:B------:R-:W-:-:S04]  /*23a0*/  ISETP.NE.AND P1, PT, R21, RZ, PT ;  /* 0x000000ff1500720c */ /* 0x000fc80003f25270 */
[----:B0-----:R-:W-:-:S05]  /*23b0*/  SEL R27, R21, UR4, P1 ;  /* 0x00000004151b7c07 */ /* 0x001fca0008800000 */
[----:B------:R-:W-:-:S06]  /*23c0*/  IMAD.WIDE R16, R27, 0x4, R14 ;  /* 0x000000041b107825 */ /* 0x000fcc00078e020e */
[----:B------:R-:W2:Y:S02]  /*23d0*/  LDG.E R16, desc[UR6][R16.64+-0x4] ;  /* 0xfffffc0610107981 */ /* 0x000ea4000c1e1900 */
[----:B--2---:R-:W-:-:S13]  /*23e0*/  FSETP.GTU.AND P1, PT, R16, R25, PT ;  /* 0x000000191000720b */ /* 0x004fda0003f2c000 */
[----:B------:R-:W-:Y:S05]  /*23f0*/  @P1 BRA `(.L_x_112) ;  /* 0x0000000000141947 */ /* 0x000fea0003800000 */
[C---:B------:R-:W-:Y:S01]  /*2400*/  ISETP.GT.AND P1, PT, R10.reuse, 0x1, PT ;  /* 0x000000010a00780c */ /* 0x040fe20003f24270 */
[----:B------:R-:W-:Y:S01]  /*2410*/  VIADD R21, R27, 0xffffffff ;  /* 0xffffffff1b157836 */ /* 0x000fe20000000000 */
[----:B------:R-:W-:-:S11]  /*2420*/  IADD3 R10, PT, PT, R10, -0x1, RZ ;  /* 0xffffffff0a0a7810 */ /* 0x000fd60007ffe0ff */
[----:B------:R-:W-:Y:S05]  /*2430*/  @P1 BRA `(.L_x_113) ;  /* 0xfffffffc00d41947 */ /* 0x000fea000383ffff */
[----:B------:R-:W-:-:S07]  /*2440*/  MOV R10, RZ ;  /* 0x000000ff000a7202 */ /* 0x000fce0000000f00 */
.L_x_112:
[----:B------:R-:W-:Y:S05]  /*2450*/  BSYNC.RECONVERGENT B2 ;  /* 0x0000000000027941 */ /* 0x000fea0003800200 */
.L_x_111:
[C---:B------:R-:W-:Y:S01]  /*2460*/  IMAD.WIDE R26, R21.reuse, 0x4, R12 ;  /* 0x00000004151a7825 */ /* 0x040fe200078e020c */
[----:B------:R-:W0:Y:S01]  /*2470*/  LDCU UR4, c[0x0][0x3d0] ;  /* 0x00007a00ff0477ac */ /* 0x000e220008000800 */
[C---:B------:R-:W-:Y:S02]  /*2480*/  ISETP.GE.AND P1, PT, R10.reuse, RZ, PT ;  /* 0x000000ff0a00720c */ /* 0x040fe40003f26270 */
[----:B------:R-:W-:Y:S01]  /*2490*/  IMAD.WIDE R16, R21, 0x4, R14 ;  /* 0x0000000415107825 */ /* 0x000fe200078e020e */
[----:B------:R1:W-:Y:S01]  /*24a0*/  STG.E desc[UR6][R26.64], R5 ;  /* 0x000000051a007986 */ /* 0x0003e2000c101906 */
[----:B------:R-:W-:Y:S02]  /*24b0*/  ISETP.LT.OR P1, PT, R5, R4, !P1 ;  /* 0x000000040500720c */ /* 0x000fe40004f21670 */
[----:B------:R-:W-:Y:S01]  /*24c0*/  IADD3 R21, PT, PT, R21, 0x1, RZ ;  /* 0x0000000115157810 */ /* 0x000fe20007ffe0ff */
[----:B------:R1:W-:Y:S01]  /*24d0*/  STG.E desc[UR6][R16.64], R25 ;  /* 0x0000001910007986 */ /* 0x0003e2000c101906 */
[----:B------:R-:W-:-:S02]  /*24e0*/  VIADD R10, R10, 0x1 ;  /* 0x000000010a0a7836 */ /* 0x000fc40000000000 */
[----:B0-----:R-:W-:-:S04]  /*24f0*/  ISETP.NE.AND P2, PT, R21, UR4, PT ;  /* 0x0000000415007c0c */ /* 0x001fc8000bf45270 */
[----:B------:R-:W-:-:S03]  /*2500*/  SEL R21, R21, RZ, P2 ;  /* 0x000000ff15157207 */ /* 0x000fc60001000000 */
[----:B-1----:R-:W-:Y:S06]  /*2510*/  @P1 BRA `(.L_x_104) ;  /* 0x0000000000301947 */ /* 0x002fec0003800000 */
[----:B------:R-:W-:Y:S01]  /*2520*/  IMAD.WIDE R26, R19, 0x4, R14 ;  /* 0x00000004131a7825 */ /* 0x000fe200078e020e */
[----:B------:R-:W0:Y:S05]  /*2530*/  LDC.64 R16, c[0x0][0x3d8] ;  /* 0x0000f600ff107b82 */ /* 0x000e2a0000000a00 */
[----:B------:R-:W2:Y:S01]  /*2540*/  LDG.E R27, desc[UR6][R26.64] ;  /* 0x000000061a1b7981 */ /* 0x000ea2000c1e1900 */
[----:B------:R-:W-:-:S05]  /*2550*/  IADD3 R25, PT, PT, R2, R5, RZ ;  /* 0x0000000502197210 */ /* 0x000fca0007ffe0ff */
[----:B0-----:R-:W-:-:S05]  /*2560*/  IMAD.WIDE R16, R25, 0x4, R16 ;  /* 0x0000000419107825 */ /* 0x001fca00078e0210 */
[----:B--2---:R1:W-:Y:S01]  /*2570*/  STG.E desc[UR6][R16.64], R27 ;  /* 0x0000001b10007986 */ /* 0x0043e2000c101906 */
[----:B------:R-:W-:Y:S05]  /*2580*/  BRA `(.L_x_104) ;  /* 0x0000000000147947 */ /* 0x000fea0003800000 */
.L_x_107:
[----:B------:R-:W-:-:S13]  /*2590*/  ISETP.GE.AND P1, PT, R5, R4, PT ;  /* 0x000000040500720c */ /* 0x000fda0003f26270 */
[----:B------:R-:W0:Y:S01]  /*25a0*/  @P1 LDC.64 R16, c[0x0][0x3d8] ;  /* 0x0000f600ff101b82 */ /* 0x000e220000000a00 */
[----:B------:R-:W-:-:S05]  /*25b0*/  @P1 IADD3 R27, PT, PT, R2, R5, RZ ;  /* 0x00000005021b1210 */ /* 0x000fca0007ffe0ff */
[----:B0-----:R-:W-:-:S05]  /*25c0*/  @P1 IMAD.WIDE R16, R27, 0x4, R16 ;  /* 0x000000041b101825 */ /* 0x001fca00078e0210 */
[----:B------:R2:W-:Y:S02]  /*25d0*/  @P1 STG.E desc[UR6][R16.64], R25 ;  /* 0x0000001910001986 */ /* 0x0005e4000c101906 */
.L_x_104:
[----:B------:R-:W-:Y:S05]  /*25e0*/  BSYNC.RECONVERGENT B1 ;  /* 0x0000000000017941 */ /* 0x000fea0003800200 */
.L_x_102:
[----:B012---:R-:W0:Y:S01]  /*25f0*/  LDC.64 R16, c[0x0][0x388] ;  /* 0x0000e200ff107b82 */ /* 0x007e220000000a00 */
[----:B------:R-:W1:Y:S01]  /*2600*/  LDCU UR4, c[0x0][0x398] ;  /* 0x00007300ff0477ac */ /* 0x000e620008000800 */
[----:B0-----:R-:W-:-:S05]  /*2610*/  IMAD.WIDE.U32 R16, R11, 0x4, R16 ;  /* 0x000000040b107825 */ /* 0x001fca00078e0010 */
[----:B------:R0:W5:Y:S01]  /*2620*/  LDG.E.CONSTANT R25, desc[UR6][R16.64] ;  /* 0x0000000610197981 */ /* 0x000162000c1e9900 */
[----:B------:R-:W-:-:S05]  /*2630*/  VIADD R11, R5, 0x1 ;  /* 0x00000001050b7836 */ /* 0x000fca0000000000 */
[----:B-1----:R-:W-:-:S13]  /*2640*/  ISETP.GE.AND P1, PT, R11, UR4, PT ;  /* 0x000000040b007c0c */ /* 0x002fda000bf26270 */
[----:B0-----:R-:W-:Y:S05]  /*2650*/  @!P1 BRA `(.L_x_114) ;  /* 0xfffffff400e49947 */ /* 0x001fea000383ffff */
[----:B------:R-:W-:Y:S05]  /*2660*/  EXIT ;  /* 0x000000000000794d */ /* 0x000fea0003800000 */
.L_x_97:
[----:B------:R-:W0:Y:S01]  /*2670*/  LDC.64 R16, c[0x0][0x380] ;  /* 0x0000e000ff107b82 */ /* 0x000e220000000a00 */
[----:B------:R-:W-:-:S05]  /*2680*/  IADD3 R11, PT, PT, R5, -0x1, RZ ;  /* 0xffffffff050b7810 */ /* 0x000fca0007ffe0ff */
[----:B0-----:R-:W-:-:S06]  /*2690*/  IMAD.WIDE.U32 R10, R11, 0x4, R16 ;  /* 0x000000040b0a7825 */ /* 0x001fcc00078e0010 */
[----:B------:R-:W2:Y:S01]  /*26a0*/  LDG.E.CONSTANT R11, desc[UR6][R10.64] ;  /* 0x000000060a0b7981 */ /* 0x000ea2000c1e9900 */
[----:B------:R-:W-:Y:S01]  /*26b0*/  ISETP.GT.U32.AND P1, PT, R3, 0x4, PT ;  /* 0x000000040300780c */ /* 0x000fe20003f24070 */
[----:B------:R-:W-:Y:S01]  /*26c0*/  BSSY.RECONVERGENT B1, `(.L_x_115) ;  /* 0x0000020000017945 */ /* 0x000fe20003800200 */
[----:B--2--5:R-:W-:-:S04]  /*26d0*/  FFMA R8, R0, R7, R11 ;  /* 0x0000000700087223 */ /* 0x024fc8000000000b */
[----:B------:R-:W-:-:S07]  /*26e0*/  FFMA R8, R0, R9, R8 ;  /* 0x0000000900087223 */ /* 0x000fce0000000008 */
[----:B------:R-:W-:Y:S05]  /*26f0*/  @P1 BRA `(.L_x_116) ;  /* 0x0000000000241947 */ /* 0x000fea0003800000 */
[----:B------:R-:W-:Y:S01]  /*2700*/  ISETP.GE.U32.AND P2, PT, R5, R4, PT ;  /* 0x000000040500720c */ /* 0x000fe20003f46070 */
[----:B------:R-:W-:Y:S01]  /*2710*/  HFMA2 R10, -RZ, RZ, 0, 0 ;  /* 0x00000000ff0a7431 */ /* 0x000fe200000001ff */
[----:B------:R-:W-:-:S11]  /*2720*/  ISETP.NE.AND P1, PT, R3, 0x1, PT ;  /* 0x000000010300780c */ /* 0x000fd60003f25270 */
[----:B------:R-:W-:Y:S05]  /*2730*/  @!P2 BRA `(.L_x_117) ;  /* 0x000000000060a947 */ /* 0x000fea0003800000 */
[----:B------:R-:W0:Y:S01]  /*2740*/  LDC.64 R18, c[0x0][0x3d8] ;  /* 0x0000f600ff127b82 */ /* 0x000e220000000a00 */
[----:B------:R-:W-:-:S04]  /*2750*/  IMAD.IADD R11, R2, 0x1, R5 ;  /* 0x00000001020b7824 */ /* 0x000fc800078e0205 */
[----:B0-----:R-:W-:-:S05]  /*2760*/  IMAD.WIDE R18, R11, 0x4, R18 ;  /* 0x000000040b127825 */ /* 0x001fca00078e0212 */
[----:B------:R3:W-:Y:S01]  /*2770*/  STG.E desc[UR6][R18.64], R8 ;  /* 0x0000000812007986 */ /* 0x0007e2000c101906 */
[----:B------:R-:W-:Y:S05]  /*2780*/  BRA `(.L_x_117) ;  /* 0x00000000004c7947 */ /* 0x000fea0003800000 */
.L_x_116:
[----:B------:R-:W-:Y:S05]  /*2790*/  @!P0 BRA `(.L_x_118) ;  /* 0x00000000002c8947 */ /* 0x000fea0003800000 */
[----:B------:R1:W-:Y:S01]  /*27a0*/  STG.E desc[UR6][R18.64], R5 ;  /* 0x0000000512007986 */ /* 0x0003e2000c101906 */
[----:B------:R-:W-:Y:S01]  /*27b0*/  ISETP.GE.U32.AND P2, PT, R5, R4, PT ;  /* 0x000000040500720c */ /* 0x000fe20003f46070 */
[----:B------:R-:W-:Y:S01]  /*27c0*/  HFMA2 R10, -RZ, RZ, 0, 5.9604644775390625e-08 ;  /* 0x00000001ff0a7431 */ /* 0x000fe200000001ff */
        /* <DEDUP_REMOVED lines=8> */
.L_x_118:
[----:B------:R-:W-:-:S13]  /*2850*/  ISETP.GE.U32.AND P1, PT, R5, R4, PT ;  /* 0x000000040500720c */ /* 0x000fda0003f26070 */
[----:B------:R-:W0:Y:S01]  /*2860*/  @P1 LDC.64 R10, c[0x0][0x3d8] ;  /* 0x0000f600ff0a1b82 */ /* 0x000e220000000a00 */
[----:B------:R-:W-:-:S04]  /*2870*/  @P1 IMAD.IADD R19, R2, 0x1, R5 ;  /* 0x0000000102131824 */ /* 0x000fc800078e0205 */
[----:B0-----:R-:W-:-:S04]  /*2880*/  @P1 IMAD.WIDE R18, R19, 0x4, R10 ;  /* 0x0000000413121825 */ /* 0x001fc800078e020a */
[----:B------:R-:W-:Y:S01]  /*2890*/  HFMA2 R10, -RZ, RZ, 0, 0 ;  /* 0x00000000ff0a7431 */ /* 0x000fe200000001ff */
[----:B------:R0:W-:Y:S01]  /*28a0*/  @P1 STG.E desc[UR6][R18.64], R8 ;  /* 0x0000000812001986 */ /* 0x0001e2000c101906 */
[----:B------:R-:W-:-:S13]  /*28b0*/  PLOP3.LUT P1, PT, PT, PT, PT, 0x8, 0x80 ;  /* 0x000000000080781c */ /* 0x000fda0003f2e170 */
.L_x_117:
[----:B------:R-:W-:Y:S05]  /*28c0*/  BSYNC.RECONVERGENT B1 ;  /* 0x0000000000017941 */ /* 0x000fea0003800200 */
.L_x_115:
[----:B------:R-:W4:Y:S01]  /*28d0*/  LDCU UR4, c[0x0][0x398] ;  /* 0x00007300ff0477ac */ /* 0x000f220008000800 */
[----:B------:R-:W-:-:S04]  /*28e0*/  IADD3 R11, PT, PT, R5, 0x1, RZ ;  /* 0x00000001050b7810 */ /* 0x000fc80007ffe0ff */
[----:B----4-:R-:W-:-:S13]  /*28f0*/  ISETP.GE.U32.AND P2, PT, R11, UR4, PT ;  /* 0x000000040b007c0c */ /* 0x010fda000bf46070 */
[----:B------:R-:W-:Y:S05]  /*2900*/  @P2 EXIT ;  /* 0x000000000000294d */ /* 0x000fea0003800000 */
[----:B------:R-:W-:Y:S05]  /*2910*/  BSYNC.RECONVERGENT B0 ;  /* 0x0000000000007941 */ /* 0x000fea0003800200 */
.L_x_96:
[----:B------:R-:W-:-:S05]  /*2920*/  IMAD.WIDE.U32 R16, R5, 0x4, R16 ;  /* 0x0000000405107825 */ /* 0x000fca00078e0010 */
[----:B------:R4:W5:Y:S01]  /*2930*/  LDG.E.CONSTANT R25, desc[UR6][R16.64] ;  /* 0x0000000610197981 */ /* 0x000962000c1e9900 */
[----:B------:R-:W-:Y:S01]  /*2940*/  ISETP.GE.U32.AND P2, PT, R3, 0x5, PT ;  /* 0x000000050300780c */ /* 0x000fe20003f46070 */
[----:B0123--:R-:W-:Y:S01]  /*2950*/  IMAD.MOV.U32 R19, RZ, RZ, RZ ;  /* 0x000000ffff137224 */ /* 0x00ffe200078e00ff */
[----:B------:R-:W-:Y:S02]  /*2960*/  SEL R18, RZ, 0x1, !P1 ;  /* 0x00000001ff127807 */ /* 0x000fe40004800000 */
[----:B------:R-:W-:Y:S02]  /*2970*/  MOV R21, R10 ;  /* 0x0000000a00157202 */ /* 0x000fe40000000f00 */
[----:B------:R-:W-:-:S07]  /*2980*/  SEL R20, RZ, 0x1, P2 ;  /* 0x00000001ff147807 */ /* 0x000fce0001000000 */
.L_x_131:
        /* <DEDUP_REMOVED lines=20> */
[----:B------:R-:W-:Y:S01]  /*2ad0*/  MOV R16, R5 ;  /* 0x0000000500107202 */ /* 0x000fe20000000f00 */
[----:B------:R-:W-:Y:S02]  /*2ae0*/  IMAD.MOV.U32 R5, RZ, RZ, R11 ;  /* 0x000000ffff057224 */ /* 0x000fe400078e000b */
[----:B------:R-:W-:-:S04]  /*2af0*/  FADD R29, R9, -R29 ;  /* 0x8000001d091d7221 */ /* 0x000fc80000000000 */
[----:B------:R-:W-:-:S04]  /*2b00*/  FADD R27, R29, R27 ;  /* 0x0000001b1d1b7221 */ /* 0x000fc80000000000 */
[----:B------:R-:W-:-:S04]  /*2b10*/  FADD R26, R26, R27 ;  /* 0x0000001b1a1a7221 */ /* 0x000fc80000000000 */
[----:B------:R-:W-:-:S04]  /*2b20*/  FADD R9, R7, R26 ;  /* 0x0000001a07097221 */ /* 0x000fc80000000000 */
[----:B------:R-:W-:-:S04]  /*2b30*/  FADD R7, R28, R9 ;  /* 0x000000091c077221 */ /* 0x000fc80000000000 */
[----:B------:R-:W-:Y:S01]  /*2b40*/  FADD R26, -R28, R7 ;  /* 0x000000071c1a7221 */ /* 0x000fe20000000100 */
[----:B-----5:R-:W-:-:S03]  /*2b50*/  FFMA R25, R0, R7, R25 ;  /* 0x0000000700197223 */ /* 0x020fc60000000019 */
[--C-:B------:R-:W-:Y:S01]  /*2b60*/  FADD R17, R7, -R26.reuse ;  /* 0x8000001a07117221 */ /* 0x100fe20000000000 */
[----:B------:R-:W-:-:S03]  /*2b70*/  FADD R26, R9, -R26 ;  /* 0x8000001a091a7221 */ /* 0x000fc60000000000 */
[----:B------:R-:W-:-:S04]  /*2b80*/  FADD R17, R28, -R17 ;  /* 0x800000111c117221 */ /* 0x000fc80000000000 */
[----:B------:R-:W-:-:S04]  /*2b90*/  FADD R9, R17, R26 ;  /* 0x0000001a11097221 */ /* 0x000fc80000000000 */
[----:B------:R-:W-:Y:S01]  /*2ba0*/  FFMA R25, R0, R9, R25 ;  /* 0x0000000900197223 */ /* 0x000fe20000000019 */
[----:B------:R-:W-:Y:S06]  /*2bb0*/  @P1 BRA `(.L_x_120) ;  /* 0x0000000000881947 */ /* 0x000fec0003800000 */
[----:B------:R-:W-:Y:S02]  /*2bc0*/  SHF.L.U32 R16, R18, 0x2, RZ ;  /* 0x0000000212107819 */ /* 0x000fe400000006ff */
[----:B------:R-:W-:Y:S02]  /*2bd0*/  ISETP.GE.AND P1, PT, R20, R3, PT ;  /* 0x000000031400720c */ /* 0x000fe40003f26270 */
[C---:B------:R-:W-:Y:S02]  /*2be0*/  ISETP.EQ.AND P6, PT, R16.reuse, RZ, PT ;  /* 0x000000ff1000720c */ /* 0x040fe40003fc2270 */
[----:B------:R-:W-:Y:S02]  /*2bf0*/  ISETP.GE.AND P5, PT, R5, R4, PT ;  /* 0x000000040500720c */ /* 0x000fe40003fa6270 */
[C---:B------:R-:W-:Y:S02]  /*2c00*/  ISETP.EQ.AND P2, PT, R16.reuse, 0x4, PT ;  /* 0x000000041000780c */ /* 0x040fe40003f42270 */
[----:B------:R-:W-:-:S02]  /*2c10*/  ISETP.EQ.AND P3, PT, R16, 0x8, PT ;  /* 0x000000081000780c */ /* 0x000fc40003f62270 */
[----:B------:R-:W-:Y:S01]  /*2c20*/  ISETP.EQ.AND P4, PT, R16, 0xc, PT ;  /* 0x0000000c1000780c */ /* 0x000fe20003f82270 */
[----:B------:R-:W-:Y:S01]  /*2c30*/  VIADD R16, R20, 0x1 ;  /* 0x0000000114107836 */ /* 0x000fe20000000000 */
[----:B------:R-:W-:Y:S02]  /*2c40*/  IADD3 R18, PT, PT, R18, 0x1, RZ ;  /* 0x0000000112127810 */ /* 0x000fe40007ffe0ff */
[----:B------:R-:W-:Y:S02]  /*2c50*/  @P1 IADD3 R16, PT, PT, R20, RZ, RZ ;  /* 0x000000ff14101210 */ /* 0x000fe40007ffe0ff */
[----:B------:R-:W-:Y:S02]  /*2c60*/  @P6 MOV R8, R25 ;  /* 0x0000001900086202 */ /* 0x000fe40000000f00 */
[----:B------:R-:W-:Y:S01]  /*2c70*/  ISETP.NE.AND P6, PT, R18, R3, PT ;  /* 0x000000031200720c */ /* 0x000fe20003fc5270 */
[----:B------:R-:W-:Y:S02]  /*2c80*/  @P2 IMAD.MOV.U32 R22, RZ, RZ, R25 ;  /* 0x000000ffff162224 */ /* 0x000fe400078e0019 */
[-C--:B------:R-:W-:Y:S01]  /*2c90*/  @P3 MOV R23, R25.reuse ;  /* 0x0000001900173202 */ /* 0x080fe20000000f00 */
[----:B------:R-:W-:Y:S01]  /*2ca0*/  IMAD.MOV.U32 R20, RZ, RZ, R16 ;  /* 0x000000ffff147224 */ /* 0x000fe200078e0010 */
[----:B------:R-:W-:-:S02]  /*2cb0*/  @P4 MOV R24, R25 ;  /* 0x0000001900184202 */ /* 0x000fc40000000f00 */
[----:B------:R-:W-:Y:S01]  /*2cc0*/  SEL R18, R18, RZ, P6 ;  /* 0x000000ff12127207 */ /* 0x000fe20003000000 */
[----:B------:R-:W-:Y:S06]  /*2cd0*/  @!P5 BRA `(.L_x_121) ;  /* 0x000000040028d947 */ /* 0x000fec0003800000 */
[----:B------:R-:W0:Y:S01]  /*2ce0*/  LDC.64 R16, c[0x0][0x3d8] ;  /* 0x0000f600ff107b82 */ /* 0x000e220000000a00 */
[----:B------:R-:W-:Y:S01]  /*2cf0*/  ISETP.GE.AND P1, PT, R20, 0x2, PT ;  /* 0x000000021400780c */ /* 0x000fe20003f26270 */
[----:B------:R-:W-:Y:S01]  /*2d00*/  BSSY.RECONVERGENT B1, `(.L_x_122) ;  /* 0x000000b000017945 */ /* 0x000fe20003800200 */
[----:B------:R-:W-:-:S05]  /*2d10*/  IADD3 R25, PT, PT, R2, R5, RZ ;  /* 0x0000000502197210 */ /* 0x000fca0007ffe0ff */
[----:B0-----:R-:W-:Y:S01]  /*2d20*/  IMAD.WIDE R16, R25, 0x4, R16 ;  /* 0x0000000419107825 */ /* 0x001fe200078e0210 */
[----:B------:R-:W-:-:S05]  /*2d30*/  MOV R25, R8 ;  /* 0x0000000800197202 */ /* 0x000fca0000000f00 */
[----:B------:R-:W-:Y:S05]  /*2d40*/  @!P1 BRA `(.L_x_123) ;  /* 0x0000000000189947 */ /* 0x000fea0003800000 */
[----:B------:R-:W-:Y:S02]  /*2d50*/  ISETP.NE.AND P1, PT, R20, 0x2, PT ;  /* 0x000000021400780c */ /* 0x000fe40003f25270 */
[----:B------:R-:W-:-:S11]  /*2d60*/  FMNMX R25, R25, R22, PT ;  /* 0x0000001619197209 */ /* 0x000fd60003800000 */
[----:B------:R-:W-:Y:S05]  /*2d70*/  @!P1 BRA `(.L_x_123) ;  /* 0x00000000000c9947 */ /* 0x000fea0003800000 */
[----:B------:R-:W-:Y:S02]  /*2d80*/  ISETP.GE.U32.AND P1, PT, R20, 0x4, PT ;  /* 0x000000041400780c */ /* 0x000fe40003f26070 */
[----:B------:R-:W-:-:S11]  /*2d90*/  FMNMX R25, R25, R23, PT ;  /* 0x0000001719197209 */ /* 0x000fd60003800000 */
[----:B------:R-:W-:-:S07]  /*2da0*/  @P1 FMNMX R25, R25, R24, PT ;  /* 0x0000001819191209 */ /* 0x000fce0003800000 */
.L_x_123:
[----:B------:R-:W-:Y:S05]  /*2db0*/  BSYNC.RECONVERGENT B1 ;  /* 0x0000000000017941 */ /* 0x000fea0003800200 */
.L_x_122:
[----:B------:R0:W-:Y:S01]  /*2dc0*/  STG.E desc[UR6][R16.64], R25 ;  /* 0x0000001910007986 */ /* 0x0001e2000c101906 */
[----:B------:R-:W-:Y:S05]  /*2dd0*/  BRA `(.L_x_121) ;  /* 0x0000000000e87947 */ /* 0x000fea0003800000 */
.L_x_120:
[----:B------:R-:W-:Y:S05]  /*2de0*/  @!P0 BRA `(.L_x_124) ;  /* 0x0000000000d08947 */ /* 0x000fea0003800000 */
[----:B------:R-:W-:Y:S01]  /*2df0*/  ISETP.GE.AND P1, PT, R10, 0x1, PT ;  /* 0x000000010a00780c */ /* 0x000fe20003f26270 */
[----:B------:R-:W-:-:S12]  /*2e00*/  BSSY.RECONVERGENT B1, `(.L_x_125) ;  /* 0x000000f000017945 */ /* 0x000fd80003800200 */
[----:B------:R-:W-:Y:S05]  /*2e10*/  @!P1 BRA `(.L_x_126) ;  /* 0x0000000000349947 */ /* 0x000fea0003800000 */
[----:B------:R-:W-:-:S07]  /*2e20*/  IADD3 R26, PT, PT, R16, 0x2, -R3 ;  /* 0x00000002101a7810 */ /* 0x000fce0007ffe803 */
.L_x_127:
[----:B------:R-:W-:-:S06]  /*2e30*/  IMAD.WIDE R16, R19, 0x4, R12 ;  /* 0x0000000413107825 */ /* 0x000fcc00078e020c */
[----:B------:R-:W2:Y:S02]  /*2e40*/  LDG.E R17, desc[UR6][R16.64] ;  /* 0x0000000610117981 */ /* 0x000ea4000c1e1900 */
[----:B--2---:R-:W-:-:S13]  /*2e50*/  ISETP.GE.AND P1, PT, R17, R26, PT ;  /* 0x0000001a1100720c */ /* 0x004fda0003f26270 */
[----:B------:R-:W-:Y:S05]  /*2e60*/  @P1 BRA `(.L_x_126) ;  /* 0x0000000000201947 */ /* 0x000fea0003800000 */
[----:B------:R-:W0:Y:S01]  /*2e70*/  LDCU UR4, c[0x0][0x3d0] ;  /* 0x00007a00ff0477ac */ /* 0x000e220008000800 */
[C---:B------:R-:W-:Y:S01]  /*2e80*/  ISETP.GT.AND P2, PT, R10.reuse, 0x1, PT ;  /* 0x000000010a00780c */ /* 0x040fe20003f44270 */
[----:B------:R-:W-:Y:S01]  /*2e90*/  VIADD R19, R19, 0x1 ;  /* 0x0000000113137836 */ /* 0x000fe20000000000 */
[----:B------:R-:W-:-:S04]  /*2ea0*/  IADD3 R10, PT, PT, R10, -0x1, RZ ;  /* 0xffffffff0a0a7810 */ /* 0x000fc80007ffe0ff */
[----:B0-----:R-:W-:-:S04]  /*2eb0*/  ISETP.NE.AND P1, PT, R19, UR4, PT ;  /* 0x0000000413007c0c */ /* 0x001fc8000bf25270 */
[----:B------:R-:W-:-:S03]  /*2ec0*/  SEL R19, R19, RZ, P1 ;  /* 0x000000ff13137207 */ /* 0x000fc60000800000 */
[----:B------:R-:W-:Y:S06]  /*2ed0*/  @P2 BRA `(.L_x_127) ;  /* 0xfffffffc00d42947 */ /* 0x000fec000383ffff */
[----:B------:R-:W-:-:S07]  /*2ee0*/  HFMA2 R10, -RZ, RZ, 0, 0 ;  /* 0x00000000ff0a7431 */ /* 0x000fce00000001ff */
.L_x_126:
[----:B------:R-:W-:Y:S05]  /*2ef0*/  BSYNC.RECONVERGENT B1 ;  /* 0x0000000000017941 */ /* 0x000fea0003800200 */
.L_x_125:
[----:B------:R-:W-:Y:S01]  /*2f00*/  ISETP.GE.AND P1, PT, R10, 0x1, PT ;  /* 0x000000010a00780c */ /* 0x000fe20003f26270 */
[----:B------:R-:W-:-:S12]  /*2f10*/  BSSY.RECONVERGENT B1, `(.L_x_128) ;  /* 0x000000e000017945 */ /* 0x000fd80003800200 */
[----:B------:R-:W-:Y:S05]  /*2f20*/  @!P1 BRA `(.L_x_129) ;  /* 0x0000000000309947 */ /* 0x000fea0003800000 */
.L_x_130:
[----:B------:R-:W0:Y:S01]  /*2f30*/  LDCU UR4, c[0x0][0x3d0] ;  /* 0x00007a00ff0477ac */ /* 0x000e220008000800 */
[----:B------:R-:W-:-:S04]  /*2f40*/  ISETP.NE.AND P1, PT, R21, RZ, PT ;  /* 0x000000ff1500720c */ /* 0x000fc80003f25270 */
[----:B0-----:R-:W-:-:S05]  /*2f50*/  SEL R27, R21, UR4, P1 ;  /* 0x00000004151b7c07 */ /* 0x001fca0008800000 */
[----:B------:R-:W-:-:S06]  /*2f60*/  IMAD.WIDE R16, R27, 0x4, R14 ;  /* 0x000000041b107825 */ /* 0x000fcc00078e020e */
[----:B------:R-:W2:Y:S02]  /*2f70*/  LDG.E R16, desc[UR6][R16.64+-0x4] ;  /* 0xfffffc0610107981 */ /* 0x000ea4000c1e1900 */
[----:B--2---:R-:W-:-:S13]  /*2f80*/  FSETP.GE.AND P1, PT, R16, R25, PT ;  /* 0x000000191000720b */ /* 0x004fda0003f26000 */
[----:B------:R-:W-:Y:S05]  /*2f90*/  @!P1 BRA `(.L_x_129) ;  /* 0x0000000000149947 */ /* 0x000fea0003800000 */
[C---:B------:R-:W-:Y:S01]  /*2fa0*/  ISETP.GT.AND P1, PT, R10.reuse, 0x1, PT ;  /* 0x000000010a00780c */ /* 0x040fe20003f24270 */
[----:B------:R-:W-:Y:S01]  /*2fb0*/  VIADD R10, R10, 0xffffffff ;  /* 0xffffffff0a0a7836 */ /* 0x000fe20000000000 */
[----:B------:R-:W-:-:S11]  /*2fc0*/  IADD3 R21, PT, PT, R27, -0x1, RZ ;  /* 0xffffffff1b157810 */ /* 0x000fd60007ffe0ff */
[----:B------:R-:W-:Y:S05]  /*2fd0*/  @P1 BRA `(.L_x_130) ;  /* 0xfffffffc00d41947 */ /* 0x000fea000383ffff */
[----:B------:R-:W-:-:S07]  /*2fe0*/  MOV R10, RZ ;  /* 0x000000ff000a7202 */ /* 0x000fce0000000f00 */
.L_x_129:
[----:B------:R-:W-:Y:S05]  /*2ff0*/  BSYNC.RECONVERGENT B1 ;  /* 0x0000000000017941 */ /* 0x000fea0003800200 */
.L_x_128:
[C---:B------:R-:W-:Y:S01]  /*3000*/  IMAD.WIDE R26, R21.reuse, 0x4, R12 ;  /* 0x00000004151a7825 */ /* 0x040fe200078e020c */
[----:B------:R-:W0:Y:S01]  /*3010*/  LDCU UR4, c[0x0][0x3d0] ;  /* 0x00007a00ff0477ac */ /* 0x000e220008000800 */
[C---:B------:R-:W-:Y:S02]  /*3020*/  ISETP.GE.AND P1, PT, R10.reuse, RZ, PT ;  /* 0x000000ff0a00720c */ /* 0x040fe40003f26270 */
[----:B------:R-:W-:Y:S01]  /*3030*/  IMAD.WIDE R16, R21, 0x4, R14 ;  /* 0x0000000415107825 */ /* 0x000fe200078e020e */
[----:B------:R2:W-:Y:S01]  /*3040*/  STG.E desc[UR6][R26.64], R5 ;  /* 0x000000051a007986 */ /* 0x0005e2000c101906 */
[----:B------:R-:W-:Y:S02]  /*3050*/  ISETP.LT.OR P1, PT, R5, R4, !P1 ;  /* 0x000000040500720c */ /* 0x000fe40004f21670 */
[----:B------:R-:W-:Y:S01]  /*3060*/  VIADD R21, R21, 0x1 ;  /* 0x0000000115157836 */ /* 0x000fe20000000000 */
[----:B------:R2:W-:Y:S01]  /*3070*/  STG.E desc[UR6][R16.64], R25 ;  /* 0x0000001910007986 */ /* 0x0005e2000c101906 */
[----:B------:R-:W-:-:S03]  /*3080*/  IADD3 R10, PT, PT, R10, 0x1, RZ ;  /* 0x000000010a0a7810 */ /* 0x000fc60007ffe0ff */
[----:B0-----:R-:W-:-:S04]  /*3090*/  ISETP.NE.AND P2, PT, R21, UR4, PT ;  /* 0x0000000415007c0c */ /* 0x001fc8000bf45270 */
[----:B------:R-:W-:Y:S02]  /*30a0*/  SEL R21, R21, RZ, P2 ;  /* 0x000000ff15157207 */ /* 0x000fe40001000000 */
[----:B--2---:R-:W-:Y:S07]  /*30b0*/  @P1 BRA `(.L_x_121) ;  /* 0x0000000000301947 */ /* 0x004fee0003800000 */
[----:B------:R-:W-:Y:S01]  /*30c0*/  IMAD.WIDE R26, R19, 0x4, R14 ;  /* 0x00000004131a7825 */ /* 0x000fe200078e020e */
[----:B------:R-:W0:Y:S05]  /*30d0*/  LDC.64 R16, c[0x0][0x3d8] ;  /* 0x0000f600ff107b82 */ /* 0x000e2a0000000a00 */
[----:B------:R-:W2:Y:S01]  /*30e0*/  LDG.E R27, desc[UR6][R26.64] ;  /* 0x000000061a1b7981 */ /* 0x000ea2000c1e1900 */
[----:B------:R-:W-:-:S05]  /*30f0*/  IADD3 R25, PT, PT, R2, R5, RZ ;  /* 0x0000000502197210 */ /* 0x000fca0007ffe0ff */
[----:B0-----:R-:W-:-:S05]  /*3100*/  IMAD.WIDE R16, R25, 0x4, R16 ;  /* 0x0000000419107825 */ /* 0x001fca00078e0210 */
[----:B--2---:R2:W-:Y:S01]  /*3110*/  STG.E desc[UR6][R16.64], R27 ;  /* 0x0000001b10007986 */ /* 0x0045e2000c101906 */
[----:B------:R-:W-:Y:S05]  /*3120*/  BRA `(.L_x_121) ;  /* 0x0000000000147947 */ /* 0x000fea0003800000 */
.L_x_124:
[----:B------:R-:W-:-:S13]  /*3130*/  ISETP.GE.AND P1, PT, R5, R4, PT ;  /* 0x000000040500720c */ /* 0x000fda0003f26270 */
[----:B------:R-:W0:Y:S01]  /*3140*/  @P1 LDC.64 R16, c[0x0][0x3d8] ;  /* 0x0000f600ff101b82 */ /* 0x000e220000000a00 */
[----:B------:R-:W-:-:S04]  /*3150*/  @P1 IMAD.IADD R27, R2, 0x1, R5 ;  /* 0x00000001021b1824 */ /* 0x000fc800078e0205 */
[----:B0-----:R-:W-:-:S05]  /*3160*/  @P1 IMAD.WIDE R16, R27, 0x4, R16 ;  /* 0x000000041b101825 */ /* 0x001fca00078e0210 */
[----:B------:R1:W-:Y:S02]  /*3170*/  @P1 STG.E desc[UR6][R16.64], R25 ;  /* 0x0000001910001986 */ /* 0x0003e4000c101906 */
.L_x_121:
[----:B------:R-:W-:Y:S05]  /*3180*/  BSYNC.RECONVERGENT B0 ;  /* 0x0000000000007941 */ /* 0x000fea0003800200 */
.L_x_119:
[----:B012---:R-:W0:Y:S01]  /*3190*/  LDC.64 R16, c[0x0][0x380] ;  /* 0x0000e000ff107b82 */ /* 0x007e220000000a00 */
[----:B------:R-:W1:Y:S01]  /*31a0*/  LDCU UR4, c[0x0][0x398] ;  /* 0x00007300ff0477ac */ /* 0x000e620008000800 */
[----:B0-----:R-:W-:-:S05]  /*31b0*/  IMAD.WIDE.U32 R16, R11, 0x4, R16 ;  /* 0x000000040b107825 */ /* 0x001fca00078e0010 */
[----:B------:R0:W5:Y:S01]  /*31c0*/  LDG.E.CONSTANT R25, desc[UR6][R16.64] ;  /* 0x0000000610197981 */ /* 0x000162000c1e9900 */
[----:B------:R-:W-:-:S04]  /*31d0*/  IADD3 R11, PT, PT, R5, 0x1, RZ ;  /* 0x00000001050b7810 */ /* 0x000fc80007ffe0ff */
[----:B-1----:R-:W-:-:S13]  /*31e0*/  ISETP.GE.AND P1, PT, R11, UR4, PT ;  /* 0x000000040b007c0c */ /* 0x002fda000bf26270 */
[----:B0-----:R-:W-:Y:S05]  /*31f0*/  @!P1 BRA `(.L_x_131) ;  /* 0xfffffff400e49947 */ /* 0x001fea000383ffff */
[----:B------:R-:W-:Y:S05]  /*3200*/  EXIT ;  /* 0x000000000000794d */ /* 0x000fea0003800000 */
        .weak           $__internal_1_$__cuda_sm20_rcp_rn_f32_slowpath
        .type           $__internal_1_$__cuda_sm20_rcp_rn_f32_slowpath,@function
        .size           $__internal_1_$__cuda_sm20_rcp_rn_f32_slowpath,(.L_x_138 - $__internal_1_$__cuda_sm20_rcp_rn_f32_slowpath)
$__internal_1_$__cuda_sm20_rcp_rn_f32_slowpath:
[----:B------:R-:W-:Y:S01]  /*3210*/  SHF.L.U32 R6, R12, 0x1, RZ ;  /* 0x000000010c067819 */ /* 0x000fe200000006ff */
[----:B------:R-:W-:Y:S01]  /*3220*/  BSSY.RECONVERGENT B1, `(.L_x_132) ;  /* 0x0000031000017945 */ /* 0x000fe20003800200 */
[----:B------:R-:W-:Y:S02]  /*3230*/  IMAD.MOV.U32 R4, RZ, RZ, R12 ;  /* 0x000000ffff047224 */ /* 0x000fe400078e000c */
[----:B------:R-:W-:-:S04]  /*3240*/  SHF.R.U32.HI R6, RZ, 0x18, R6 ;  /* 0x00000018ff067819 */ /* 0x000fc80000011606 */
[----:B------:R-:W-:-:S13]  /*3250*/  ISETP.NE.U32.AND P0, PT, R6, RZ, PT ;  /* 0x000000ff0600720c */ /* 0x000fda0003f05070 */
[----:B------:R-:W-:Y:S05]  /*3260*/  @P0 BRA `(.L_x_133) ;  /* 0x0000000000280947 */ /* 0x000fea0003800000 */
[----:B------:R-:W-:-:S04]  /*3270*/  SHF.L.U32 R6, R4, 0x1, RZ ;  /* 0x0000000104067819 */ /* 0x000fc800000006ff */
[----:B------:R-:W-:-:S13]  /*3280*/  ISETP.NE.AND P0, PT, R6, RZ, PT ;  /* 0x000000ff0600720c */ /* 0x000fda0003f05270 */
[----:B------:R-:W-:Y:S01]  /*3290*/  @P0 FFMA R13, R4, 1.84467440737095516160e+19, RZ ;  /* 0x5f800000040d0823 */ /* 0x000fe200000000ff */
[----:B------:R-:W-:Y:S08]  /*32a0*/  @!P0 MUFU.RCP R12, R4 ;  /* 0x00000004000c8308 */ /* 0x000ff00000001000 */
[----:B------:R-:W0:Y:S02]  /*32b0*/  @P0 MUFU.RCP R6, R13 ;  /* 0x0000000d00060308 */ /* 0x000e240000001000 */
[----:B0-----:R-:W-:-:S04]  /*32c0*/  @P0 FFMA R14, R13, R6, -1 ;  /* 0xbf8000000d0e0423 */ /* 0x001fc80000000006 */
[----:B------:R-:W-:-:S04]  /*32d0*/  @P0 FADD.FTZ R15, -R14, -RZ ;  /* 0x800000ff0e0f0221 */ /* 0x000fc80000010100 */
[----:B------:R-:W-:-:S04]  /*32e0*/  @P0 FFMA R6, R6, R15, R6 ;  /* 0x0000000f06060223 */ /* 0x000fc80000000006 */
[----:B------:R-:W-:Y:S01]  /*32f0*/  @P0 FFMA R12, R6, 1.84467440737095516160e+19, RZ ;  /* 0x5f800000060c0823 */ /* 0x000fe200000000ff */
[----:B------:R-:W-:Y:S06]  /*3300*/  BRA `(.L_x_134) ;  /* 0x0000000000887947 */ /* 0x000fec0003800000 */
.L_x_133:
[----:B------:R-:W-:-:S04]  /*3310*/  IADD3 R12, PT, PT, R6, -0xfd, RZ ;  /* 0xffffff03060c7810 */ /* 0x000fc80007ffe0ff */
[----:B------:R-:W-:-:S13]  /*3320*/  ISETP.GT.U32.AND P0, PT, R12, 0x1, PT ;  /* 0x000000010c00780c */ /* 0x000fda0003f04070 */
[----:B------:R-:W-:Y:S05]  /*3330*/  @P0 BRA `(.L_x_135) ;  /* 0x0000000000780947 */ /* 0x000fea0003800000 */
[----:B------:R-:W-:Y:S01]  /*3340*/  LOP3.LUT R13, R4, 0x7fffff, RZ, 0xc0, !PT ;  /* 0x007fffff040d7812 */ /* 0x000fe200078ec0ff */
[----:B------:R-:W-:Y:S02]  /*3350*/  IMAD.MOV.U32 R17, RZ, RZ, 0x3 ;  /* 0x00000003ff117424 */ /* 0x000fe400078e00ff */
[----:B------:R-:W-:Y:S01]  /*3360*/  VIADD R6, R6, 0xffffff04 ;  /* 0xffffff0406067836 */ /* 0x000fe20000000000 */
[----:B------:R-:W-:Y:S02]  /*3370*/  LOP3.LUT R13, R13, 0x3f800000, RZ, 0xfc, !PT ;  /* 0x3f8000000d0d7812 */ /* 0x000fe400078efcff */
[----:B------:R-:W-:Y:S02]  /*3380*/  SHF.L.U32 R18, R17, R12, RZ ;  /* 0x0000000c11127219 */ /* 0x000fe400000006ff */
[----:B------:R-:W0:Y:S02]  /*3390*/  MUFU.RCP R14, R13 ;  /* 0x0000000d000e7308 */ /* 0x000e240000001000 */
        /* <DEDUP_REMOVED lines=11> */
[--C-:B------:R-:W-:Y:S02]  /*3450*/  LOP3.LUT P1, RZ, R14, R12, R15.reuse, 0xf8, !PT ;  /* 0x0000000c0eff7212 */ /* 0x100fe4000782f80f */
[C---:B------:R-:W-:Y:S02]  /*3460*/  LOP3.LUT P0, RZ, R13.reuse, 0x1, RZ, 0xc0, !PT ;  /* 0x000000010dff7812 */ /* 0x040fe4000780c0ff */
[----:B------:R-:W-:Y:S02]  /*3470*/  LOP3.LUT P2, RZ, R13, 0x2, RZ, 0xc0, !PT ;  /* 0x000000020dff7812 */ /* 0x000fe4000784c0ff */
[----:B------:R-:W-:Y:S02]  /*3480*/  SHF.R.U32.HI R15, RZ, R6, R15 ;  /* 0x00000006ff0f7219 */ /* 0x000fe4000001160f */
[----:B------:R-:W-:-:S02]  /*3490*/  PLOP3.LUT P0, PT, P0, P1, P2, 0xe0, 0x0 ;  /* 0x000000000000781c */ /* 0x000fc40000703c20 */
[----:B------:R-:W-:Y:S02]  /*34a0*/  LOP3.LUT P1, RZ, R4, 0x7fffff, RZ, 0xc0, !PT ;  /* 0x007fffff04ff7812 */ /* 0x000fe4000782c0ff */
[----:B------:R-:W-:-:S04]  /*34b0*/  SEL R12, RZ, 0x1, !P0 ;  /* 0x00000001ff0c7807 */ /* 0x000fc80004000000 */
[----:B------:R-:W-:-:S04]  /*34c0*/  IADD3 R12, PT, PT, -R12, RZ, RZ ;  /* 0x000000ff0c0c7210 */ /* 0x000fc80007ffe1ff */
[----:B------:R-:W-:-:S13]  /*34d0*/  ISETP.GE.AND P0, PT, R12, RZ, PT ;  /* 0x000000ff0c00720c */ /* 0x000fda0003f06270 */
[----:B------:R-:W-:-:S04]  /*34e0*/  @!P0 IADD3 R15, PT, PT, R15, 0x1, RZ ;  /* 0x000000010f0f8810 */ /* 0x000fc80007ffe0ff */
[----:B------:R-:W-:-:S04]  /*34f0*/  @!P1 SHF.L.U32 R15, R15, 0x1, RZ ;  /* 0x000000010f0f9819 */ /* 0x000fc800000006ff */
[----:B------:R-:W-:Y:S01]  /*3500*/  LOP3.LUT R12, R15, 0x80000000, R4, 0xf8, !PT ;  /* 0x800000000f0c7812 */ /* 0x000fe200078ef804 */
[----:B------:R-:W-:Y:S06]  /*3510*/  BRA `(.L_x_134) ;  /* 0x0000000000047947 */ /* 0x000fec0003800000 */
.L_x_135:
[----:B------:R0:W1:Y:S02]  /*3520*/  MUFU.RCP R12, R4 ;  /* 0x00000004000c7308 */ /* 0x0000640000001000 */
.L_x_134:
[----:B------:R-:W-:Y:S05]  /*3530*/  BSYNC.RECONVERGENT B1 ;  /* 0x0000000000017941 */ /* 0x000fea0003800200 */
.L_x_132:
[----:B------:R-:W-:Y:S02]  /*3540*/  HFMA2 R13, -RZ, RZ, 0, 0 ;  /* 0x00000000ff0d7431 */ /* 0x000fe400000001ff */
[----:B-1----:R-:W-:Y:S01]  /*3550*/  IMAD.MOV.U32 R6, RZ, RZ, R12 ;  /* 0x000000ffff067224 */ /* 0x002fe200078e000c */
[----:B------:R-:W-:-:S04]  /*3560*/  MOV R12, R10 ;  /* 0x0000000a000c7202 */ /* 0x000fc80000000f00 */
[----:B0-----:R-:W-:Y:S05]  /*3570*/  RET.REL.NODEC R12 `(safezonestop_batch_f32) ;  /* 0xffffffc80ca07950 */ /* 0x001fea0003c3ffff */
.L_x_136:
        /* <DEDUP_REMOVED lines=16> */
.L_x_138:


//--------------------- .nv.shared.reserved.0     --------------------------
	.section	.nv.shared.reserved.0,"aw",@nobits
	.weak		__nv_reservedSMEM_offset_0_alias
	.size		__nv_reservedSMEM_offset_0_alias, 0, 64
	.other		__nv_reservedSMEM_offset_0_alias,@"STO_CUDA_RESERVED_SHARED STV_DEFAULT"
__nv_reservedSMEM_offset_0_alias:
	.zero		0
	.zero		64


//--------------------- .nv.constant0.safezonestop_many_series_one_param_time_major_f32 --------------------------
	.section	.nv.constant0.safezonestop_many_series_one_param_time_major_f32,"a",@progbits
	.sectionflags	@""
	.align	4
.nv.constant0.safezonestop_many_series_one_param_time_major_f32:
	.zero		984


//--------------------- .nv.constant0.safezonestop_batch_f32 --------------------------
	.section	.nv.constant0.safezonestop_batch_f32,"a",@progbits
	.sectionflags	@""
	.align	4
.nv.constant0.safezonestop_batch_f32:
	.zero		992


//--------------------- SYMBOLS --------------------------

	.type		.nv.reservedSmem.offset0,@object
	.size		.nv.reservedSmem.offset0,0x4
